//
// Generated by NVIDIA NVVM Compiler
//
// Compiler Build ID: CL-36424714
// Cuda compilation tools, release 13.0, V13.0.88
// Based on NVVM 20.0.0
//

.version 9.0
.target sm_100
.address_size 64

	// .globl	_Z16sgemm_gpu_kernelPKfS0_Pfiiiff
// _ZZ19sgemm_gpu_kernel_v2PKfS0_PfiiiffE8s_tile_A has been demoted
// _ZZ19sgemm_gpu_kernel_v2PKfS0_PfiiiffE8s_tile_B has been demoted

.visible .entry _Z16sgemm_gpu_kernelPKfS0_Pfiiiff(
	.param .u64 .ptr .align 1 _Z16sgemm_gpu_kernelPKfS0_Pfiiiff_param_0,
	.param .u64 .ptr .align 1 _Z16sgemm_gpu_kernelPKfS0_Pfiiiff_param_1,
	.param .u64 .ptr .align 1 _Z16sgemm_gpu_kernelPKfS0_Pfiiiff_param_2,
	.param .u32 _Z16sgemm_gpu_kernelPKfS0_Pfiiiff_param_3,
	.param .u32 _Z16sgemm_gpu_kernelPKfS0_Pfiiiff_param_4,
	.param .u32 _Z16sgemm_gpu_kernelPKfS0_Pfiiiff_param_5,
	.param .f32 _Z16sgemm_gpu_kernelPKfS0_Pfiiiff_param_6,
	.param .f32 _Z16sgemm_gpu_kernelPKfS0_Pfiiiff_param_7
)
{
	.reg .pred 	%p<10>;
	.reg .b32 	%r<41>;
	.reg .b32 	%f<75>;
	.reg .b64 	%rd<67>;

	ld.param.u64 	%rd14, [_Z16sgemm_gpu_kernelPKfS0_Pfiiiff_param_0];
	ld.param.u64 	%rd15, [_Z16sgemm_gpu_kernelPKfS0_Pfiiiff_param_1];
	ld.param.u32 	%r18, [_Z16sgemm_gpu_kernelPKfS0_Pfiiiff_param_5];
	cvta.to.global.u64 	%rd1, %rd15;
	cvta.to.global.u64 	%rd2, %rd14;
	mov.u32 	%r19, %ctaid.x;
	mov.u32 	%r20, %ntid.x;
	mov.u32 	%r21, %tid.x;
	mad.lo.s32 	%r1, %r19, %r20, %r21;
	mov.u32 	%r22, %ctaid.y;
	mov.u32 	%r23, %ntid.y;
	mov.u32 	%r24, %tid.y;
	mad.lo.s32 	%r2, %r22, %r23, %r24;
	setp.lt.s32 	%p1, %r18, 1;
	mov.f32 	%f74, 0f00000000;
	@%p1 bra 	$L__BB0_12;
	mul.lo.s32 	%r3, %r18, %r2;
	and.b32  	%r4, %r18, 7;
	setp.lt.u32 	%p2, %r18, 8;
	mov.f32 	%f74, 0f00000000;
	mov.b32 	%r39, 0;
	@%p2 bra 	$L__BB0_4;
	and.b32  	%r39, %r18, 2147483640;
	neg.s32 	%r37, %r39;
	mul.wide.u32 	%rd16, %r18, 4;
	add.s64 	%rd3, %rd1, %rd16;
	mul.wide.u32 	%rd17, %r18, 8;
	add.s64 	%rd4, %rd1, %rd17;
	mul.wide.u32 	%rd18, %r18, 12;
	add.s64 	%rd5, %rd1, %rd18;
	mul.wide.u32 	%rd19, %r18, 16;
	add.s64 	%rd6, %rd1, %rd19;
	mul.wide.u32 	%rd20, %r18, 20;
	add.s64 	%rd7, %rd1, %rd20;
	mul.wide.u32 	%rd21, %r18, 24;
	add.s64 	%rd8, %rd1, %rd21;
	mul.wide.u32 	%rd22, %r18, 28;
	add.s64 	%rd9, %rd1, %rd22;
	mul.wide.u32 	%rd23, %r3, 4;
	add.s64 	%rd24, %rd23, %rd2;
	add.s64 	%rd66, %rd24, 16;
	mov.f32 	%f74, 0f00000000;
	mov.u32 	%r36, %r1;
$L__BB0_3:
	.pragma "nounroll";
	mul.wide.s32 	%rd25, %r36, 4;
	add.s64 	%rd26, %rd3, %rd25;
	add.s64 	%rd27, %rd4, %rd25;
	add.s64 	%rd28, %rd5, %rd25;
	add.s64 	%rd29, %rd6, %rd25;
	add.s64 	%rd30, %rd7, %rd25;
	add.s64 	%rd31, %rd8, %rd25;
	add.s64 	%rd32, %rd9, %rd25;
	add.s64 	%rd33, %rd1, %rd25;
	ld.global.f32 	%f19, [%rd66+-16];
	ld.global.f32 	%f20, [%rd33];
	fma.rn.f32 	%f21, %f19, %f20, %f74;
	ld.global.f32 	%f22, [%rd66+-12];
	ld.global.f32 	%f23, [%rd26];
	fma.rn.f32 	%f24, %f22, %f23, %f21;
	ld.global.f32 	%f25, [%rd66+-8];
	ld.global.f32 	%f26, [%rd27];
	fma.rn.f32 	%f27, %f25, %f26, %f24;
	ld.global.f32 	%f28, [%rd66+-4];
	ld.global.f32 	%f29, [%rd28];
	fma.rn.f32 	%f30, %f28, %f29, %f27;
	ld.global.f32 	%f31, [%rd66];
	ld.global.f32 	%f32, [%rd29];
	fma.rn.f32 	%f33, %f31, %f32, %f30;
	ld.global.f32 	%f34, [%rd66+4];
	ld.global.f32 	%f35, [%rd30];
	fma.rn.f32 	%f36, %f34, %f35, %f33;
	ld.global.f32 	%f37, [%rd66+8];
	ld.global.f32 	%f38, [%rd31];
	fma.rn.f32 	%f39, %f37, %f38, %f36;
	ld.global.f32 	%f40, [%rd66+12];
	ld.global.f32 	%f41, [%rd32];
	fma.rn.f32 	%f74, %f40, %f41, %f39;
	add.s32 	%r37, %r37, 8;
	shl.b32 	%r26, %r18, 3;
	add.s32 	%r36, %r36, %r26;
	add.s64 	%rd66, %rd66, 32;
	setp.ne.s32 	%p3, %r37, 0;
	@%p3 bra 	$L__BB0_3;
$L__BB0_4:
	setp.eq.s32 	%p4, %r4, 0;
	@%p4 bra 	$L__BB0_12;
	and.b32  	%r12, %r18, 3;
	setp.lt.u32 	%p5, %r4, 4;
	@%p5 bra 	$L__BB0_7;
	add.s32 	%r27, %r39, %r3;
	mul.wide.u32 	%rd34, %r27, 4;
	add.s64 	%rd35, %rd2, %rd34;
	ld.global.f32 	%f43, [%rd35];
	mad.lo.s32 	%r28, %r39, %r18, %r1;
	mul.wide.s32 	%rd36, %r28, 4;
	add.s64 	%rd37, %rd1, %rd36;
	ld.global.f32 	%f44, [%rd37];
	fma.rn.f32 	%f45, %f43, %f44, %f74;
	cvt.u64.u32 	%rd38, %r3;
	cvt.u64.u32 	%rd39, %r39;
	add.s64 	%rd40, %rd39, %rd38;
	shl.b64 	%rd41, %rd40, 2;
	add.s64 	%rd42, %rd2, %rd41;
	ld.global.f32 	%f46, [%rd42+4];
	mul.wide.u32 	%rd43, %r18, 4;
	add.s64 	%rd44, %rd37, %rd43;
	ld.global.f32 	%f47, [%rd44];
	fma.rn.f32 	%f48, %f46, %f47, %f45;
	ld.global.f32 	%f49, [%rd42+8];
	add.s64 	%rd45, %rd44, %rd43;
	ld.global.f32 	%f50, [%rd45];
	fma.rn.f32 	%f51, %f49, %f50, %f48;
	ld.global.f32 	%f52, [%rd42+12];
	add.s64 	%rd46, %rd45, %rd43;
	ld.global.f32 	%f53, [%rd46];
	fma.rn.f32 	%f74, %f52, %f53, %f51;
	add.s32 	%r39, %r39, 4;
$L__BB0_7:
	setp.eq.s32 	%p6, %r12, 0;
	@%p6 bra 	$L__BB0_12;
	setp.eq.s32 	%p7, %r12, 1;
	@%p7 bra 	$L__BB0_10;
	add.s32 	%r29, %r39, %r3;
	mul.wide.u32 	%rd47, %r29, 4;
	add.s64 	%rd48, %rd2, %rd47;
	ld.global.f32 	%f55, [%rd48];
	mad.lo.s32 	%r30, %r39, %r18, %r1;
	mul.wide.s32 	%rd49, %r30, 4;
	add.s64 	%rd50, %rd1, %rd49;
	ld.global.f32 	%f56, [%rd50];
	fma.rn.f32 	%f57, %f55, %f56, %f74;
	cvt.u64.u32 	%rd51, %r3;
	cvt.u64.u32 	%rd52, %r39;
	add.s64 	%rd53, %rd52, %rd51;
	shl.b64 	%rd54, %rd53, 2;
	add.s64 	%rd55, %rd2, %rd54;
	ld.global.f32 	%f58, [%rd55+4];
	mul.wide.u32 	%rd56, %r18, 4;
	add.s64 	%rd57, %rd50, %rd56;
	ld.global.f32 	%f59, [%rd57];
	fma.rn.f32 	%f74, %f58, %f59, %f57;
	add.s32 	%r39, %r39, 2;
$L__BB0_10:
	and.b32  	%r31, %r18, 1;
	setp.eq.b32 	%p8, %r31, 1;
	not.pred 	%p9, %p8;
	@%p9 bra 	$L__BB0_12;
	add.s32 	%r32, %r39, %r3;
	mul.wide.u32 	%rd58, %r32, 4;
	add.s64 	%rd59, %rd2, %rd58;
	ld.global.f32 	%f60, [%rd59];
	mad.lo.s32 	%r33, %r39, %r18, %r1;
	mul.wide.s32 	%rd60, %r33, 4;
	add.s64 	%rd61, %rd1, %rd60;
	ld.global.f32 	%f61, [%rd61];
	fma.rn.f32 	%f74, %f60, %f61, %f74;
$L__BB0_12:
	ld.param.f32 	%f66, [_Z16sgemm_gpu_kernelPKfS0_Pfiiiff_param_7];
	ld.param.f32 	%f65, [_Z16sgemm_gpu_kernelPKfS0_Pfiiiff_param_6];
	ld.param.u32 	%r35, [_Z16sgemm_gpu_kernelPKfS0_Pfiiiff_param_4];
	ld.param.u64 	%rd65, [_Z16sgemm_gpu_kernelPKfS0_Pfiiiff_param_2];
	cvta.to.global.u64 	%rd62, %rd65;
	mad.lo.s32 	%r34, %r35, %r2, %r1;
	mul.wide.s32 	%rd63, %r34, 4;
	add.s64 	%rd64, %rd62, %rd63;
	ld.global.f32 	%f62, [%rd64];
	mul.f32 	%f63, %f66, %f62;
	fma.rn.f32 	%f64, %f65, %f74, %f63;
	st.global.f32 	[%rd64], %f64;
	ret;

}
	// .globl	_Z19sgemm_gpu_kernel_v2PKfS0_Pfiiiff
.visible .entry _Z19sgemm_gpu_kernel_v2PKfS0_Pfiiiff(
	.param .u64 .ptr .align 1 _Z19sgemm_gpu_kernel_v2PKfS0_Pfiiiff_param_0,
	.param .u64 .ptr .align 1 _Z19sgemm_gpu_kernel_v2PKfS0_Pfiiiff_param_1,
	.param .u64 .ptr .align 1 _Z19sgemm_gpu_kernel_v2PKfS0_Pfiiiff_param_2,
	.param .u32 _Z19sgemm_gpu_kernel_v2PKfS0_Pfiiiff_param_3,
	.param .u32 _Z19sgemm_gpu_kernel_v2PKfS0_Pfiiiff_param_4,
	.param .u32 _Z19sgemm_gpu_kernel_v2PKfS0_Pfiiiff_param_5,
	.param .f32 _Z19sgemm_gpu_kernel_v2PKfS0_Pfiiiff_param_6,
	.param .f32 _Z19sgemm_gpu_kernel_v2PKfS0_Pfiiiff_param_7
)
{
	.reg .pred 	%p<7>;
	.reg .b32 	%r<82>;
	.reg .b32 	%f<373>;
	.reg .b64 	%rd<40>;
	// demoted variable
	.shared .align 4 .b8 _ZZ19sgemm_gpu_kernel_v2PKfS0_PfiiiffE8s_tile_A[1024];
	// demoted variable
	.shared .align 4 .b8 _ZZ19sgemm_gpu_kernel_v2PKfS0_PfiiiffE8s_tile_B[1024];
	ld.param.u64 	%rd7, [_Z19sgemm_gpu_kernel_v2PKfS0_Pfiiiff_param_0];
	ld.param.u64 	%rd8, [_Z19sgemm_gpu_kernel_v2PKfS0_Pfiiiff_param_1];
	ld.param.u64 	%rd6, [_Z19sgemm_gpu_kernel_v2PKfS0_Pfiiiff_param_2];
	ld.param.u32 	%r36, [_Z19sgemm_gpu_kernel_v2PKfS0_Pfiiiff_param_3];
	ld.param.u32 	%r37, [_Z19sgemm_gpu_kernel_v2PKfS0_Pfiiiff_param_5];
	ld.param.f32 	%f10, [_Z19sgemm_gpu_kernel_v2PKfS0_Pfiiiff_param_6];
	ld.param.f32 	%f11, [_Z19sgemm_gpu_kernel_v2PKfS0_Pfiiiff_param_7];
	cvta.to.global.u64 	%rd1, %rd8;
	cvta.to.global.u64 	%rd2, %rd7;
	mov.u32 	%r38, %ctaid.x;
	mov.u32 	%r39, %ntid.x;
	mul.lo.s32 	%r1, %r38, %r39;
	mov.u32 	%r40, %ctaid.y;
	mov.u32 	%r41, %ntid.y;
	mul.lo.s32 	%r2, %r40, %r41;
	mov.u32 	%r3, %tid.x;
	mov.u32 	%r4, %tid.y;
	setp.lt.s32 	%p1, %r37, 1;
	mov.f32 	%f372, 0f00000000;
	@%p1 bra 	$L__BB1_9;
	add.s32 	%r43, %r2, %r4;
	mad.lo.s32 	%r5, %r37, %r43, %r3;
	shl.b32 	%r44, %r4, 6;
	mov.u32 	%r45, _ZZ19sgemm_gpu_kernel_v2PKfS0_PfiiiffE8s_tile_A;
	add.s32 	%r6, %r45, %r44;
	shl.b32 	%r46, %r3, 2;
	add.s32 	%r7, %r6, %r46;
	add.s32 	%r8, %r1, %r3;
	mov.u32 	%r47, _ZZ19sgemm_gpu_kernel_v2PKfS0_PfiiiffE8s_tile_B;
	add.s32 	%r10, %r47, %r46;
	add.s32 	%r9, %r10, %r44;
	add.s32 	%r11, %r37, -1;
	shr.u32 	%r48, %r11, 4;
	add.s32 	%r12, %r48, 1;
	setp.lt.u32 	%p2, %r37, 49;
	mov.f32 	%f372, 0f00000000;
	mov.b32 	%r80, 0;
	@%p2 bra 	$L__BB1_4;
	mul.wide.u32 	%rd9, %r5, 4;
	add.s64 	%rd10, %rd9, %rd2;
	add.s64 	%rd39, %rd10, 128;
	add.s32 	%r50, %r4, 256;
	mad.lo.s32 	%r78, %r36, %r50, %r8;
	shl.b32 	%r14, %r36, 10;
	add.s32 	%r51, %r4, 512;
	mad.lo.s32 	%r77, %r36, %r51, %r8;
	add.s32 	%r52, %r4, 768;
	mad.lo.s32 	%r76, %r36, %r52, %r8;
	mad.lo.s32 	%r75, %r4, %r36, %r8;
	and.b32  	%r53, %r12, 536870908;
	neg.s32 	%r73, %r53;
	mov.f32 	%f372, 0f00000000;
	mov.b32 	%r80, 0;
	mov.u32 	%r74, %r5;
$L__BB1_3:
	.pragma "nounroll";
	mul.wide.u32 	%rd11, %r74, 4;
	add.s64 	%rd12, %rd2, %rd11;
	ld.global.f32 	%f16, [%rd12];
	st.shared.f32 	[%r7], %f16;
	mul.wide.s32 	%rd13, %r75, 4;
	add.s64 	%rd14, %rd1, %rd13;
	ld.global.f32 	%f17, [%rd14];
	st.shared.f32 	[%r9], %f17;
	bar.sync 	0;
	ld.shared.f32 	%f18, [%r6];
	ld.shared.f32 	%f19, [%r10];
	fma.rn.f32 	%f20, %f18, %f19, %f372;
	ld.shared.f32 	%f21, [%r6+4];
	ld.shared.f32 	%f22, [%r10+64];
	fma.rn.f32 	%f23, %f21, %f22, %f20;
	ld.shared.f32 	%f24, [%r6+8];
	ld.shared.f32 	%f25, [%r10+128];
	fma.rn.f32 	%f26, %f24, %f25, %f23;
	ld.shared.f32 	%f27, [%r6+12];
	ld.shared.f32 	%f28, [%r10+192];
	fma.rn.f32 	%f29, %f27, %f28, %f26;
	ld.shared.f32 	%f30, [%r6+16];
	ld.shared.f32 	%f31, [%r10+256];
	fma.rn.f32 	%f32, %f30, %f31, %f29;
	ld.shared.f32 	%f33, [%r6+20];
	ld.shared.f32 	%f34, [%r10+320];
	fma.rn.f32 	%f35, %f33, %f34, %f32;
	ld.shared.f32 	%f36, [%r6+24];
	ld.shared.f32 	%f37, [%r10+384];
	fma.rn.f32 	%f38, %f36, %f37, %f35;
	ld.shared.f32 	%f39, [%r6+28];
	ld.shared.f32 	%f40, [%r10+448];
	fma.rn.f32 	%f41, %f39, %f40, %f38;
	ld.shared.f32 	%f42, [%r6+32];
	ld.shared.f32 	%f43, [%r10+512];
	fma.rn.f32 	%f44, %f42, %f43, %f41;
	ld.shared.f32 	%f45, [%r6+36];
	ld.shared.f32 	%f46, [%r10+576];
	fma.rn.f32 	%f47, %f45, %f46, %f44;
	ld.shared.f32 	%f48, [%r6+40];
	ld.shared.f32 	%f49, [%r10+640];
	fma.rn.f32 	%f50, %f48, %f49, %f47;
	ld.shared.f32 	%f51, [%r6+44];
	ld.shared.f32 	%f52, [%r10+704];
	fma.rn.f32 	%f53, %f51, %f52, %f50;
	ld.shared.f32 	%f54, [%r6+48];
	ld.shared.f32 	%f55, [%r10+768];
	fma.rn.f32 	%f56, %f54, %f55, %f53;
	ld.shared.f32 	%f57, [%r6+52];
	ld.shared.f32 	%f58, [%r10+832];
	fma.rn.f32 	%f59, %f57, %f58, %f56;
	ld.shared.f32 	%f60, [%r6+56];
	ld.shared.f32 	%f61, [%r10+896];
	fma.rn.f32 	%f62, %f60, %f61, %f59;
	ld.shared.f32 	%f63, [%r6+60];
	ld.shared.f32 	%f64, [%r10+960];
	fma.rn.f32 	%f65, %f63, %f64, %f62;
	bar.sync 	0;
	ld.global.f32 	%f66, [%rd39+-64];
	st.shared.f32 	[%r7], %f66;
	mul.wide.s32 	%rd15, %r78, 4;
	add.s64 	%rd16, %rd1, %rd15;
	ld.global.f32 	%f67, [%rd16];
	st.shared.f32 	[%r9], %f67;
	bar.sync 	0;
	ld.shared.f32 	%f68, [%r6];
	ld.shared.f32 	%f69, [%r10];
	fma.rn.f32 	%f70, %f68, %f69, %f65;
	ld.shared.f32 	%f71, [%r6+4];
	ld.shared.f32 	%f72, [%r10+64];
	fma.rn.f32 	%f73, %f71, %f72, %f70;
	ld.shared.f32 	%f74, [%r6+8];
	ld.shared.f32 	%f75, [%r10+128];
	fma.rn.f32 	%f76, %f74, %f75, %f73;
	ld.shared.f32 	%f77, [%r6+12];
	ld.shared.f32 	%f78, [%r10+192];
	fma.rn.f32 	%f79, %f77, %f78, %f76;
	ld.shared.f32 	%f80, [%r6+16];
	ld.shared.f32 	%f81, [%r10+256];
	fma.rn.f32 	%f82, %f80, %f81, %f79;
	ld.shared.f32 	%f83, [%r6+20];
	ld.shared.f32 	%f84, [%r10+320];
	fma.rn.f32 	%f85, %f83, %f84, %f82;
	ld.shared.f32 	%f86, [%r6+24];
	ld.shared.f32 	%f87, [%r10+384];
	fma.rn.f32 	%f88, %f86, %f87, %f85;
	ld.shared.f32 	%f89, [%r6+28];
	ld.shared.f32 	%f90, [%r10+448];
	fma.rn.f32 	%f91, %f89, %f90, %f88;
	ld.shared.f32 	%f92, [%r6+32];
	ld.shared.f32 	%f93, [%r10+512];
	fma.rn.f32 	%f94, %f92, %f93, %f91;
	ld.shared.f32 	%f95, [%r6+36];
	ld.shared.f32 	%f96, [%r10+576];
	fma.rn.f32 	%f97, %f95, %f96, %f94;
	ld.shared.f32 	%f98, [%r6+40];
	ld.shared.f32 	%f99, [%r10+640];
	fma.rn.f32 	%f100, %f98, %f99, %f97;
	ld.shared.f32 	%f101, [%r6+44];
	ld.shared.f32 	%f102, [%r10+704];
	fma.rn.f32 	%f103, %f101, %f102, %f100;
	ld.shared.f32 	%f104, [%r6+48];
	ld.shared.f32 	%f105, [%r10+768];
	fma.rn.f32 	%f106, %f104, %f105, %f103;
	ld.shared.f32 	%f107, [%r6+52];
	ld.shared.f32 	%f108, [%r10+832];
	fma.rn.f32 	%f109, %f107, %f108, %f106;
	ld.shared.f32 	%f110, [%r6+56];
	ld.shared.f32 	%f111, [%r10+896];
	fma.rn.f32 	%f112, %f110, %f111, %f109;
	ld.shared.f32 	%f113, [%r6+60];
	ld.shared.f32 	%f114, [%r10+960];
	fma.rn.f32 	%f115, %f113, %f114, %f112;
	bar.sync 	0;
	ld.global.f32 	%f116, [%rd39];
	st.shared.f32 	[%r7], %f116;
	mul.wide.s32 	%rd17, %r77, 4;
	add.s64 	%rd18, %rd1, %rd17;
	ld.global.f32 	%f117, [%rd18];
	st.shared.f32 	[%r9], %f117;
	bar.sync 	0;
	ld.shared.f32 	%f118, [%r6];
	ld.shared.f32 	%f119, [%r10];
	fma.rn.f32 	%f120, %f118, %f119, %f115;
	ld.shared.f32 	%f121, [%r6+4];
	ld.shared.f32 	%f122, [%r10+64];
	fma.rn.f32 	%f123, %f121, %f122, %f120;
	ld.shared.f32 	%f124, [%r6+8];
	ld.shared.f32 	%f125, [%r10+128];
	fma.rn.f32 	%f126, %f124, %f125, %f123;
	ld.shared.f32 	%f127, [%r6+12];
	ld.shared.f32 	%f128, [%r10+192];
	fma.rn.f32 	%f129, %f127, %f128, %f126;
	ld.shared.f32 	%f130, [%r6+16];
	ld.shared.f32 	%f131, [%r10+256];
	fma.rn.f32 	%f132, %f130, %f131, %f129;
	ld.shared.f32 	%f133, [%r6+20];
	ld.shared.f32 	%f134, [%r10+320];
	fma.rn.f32 	%f135, %f133, %f134, %f132;
	ld.shared.f32 	%f136, [%r6+24];
	ld.shared.f32 	%f137, [%r10+384];
	fma.rn.f32 	%f138, %f136, %f137, %f135;
	ld.shared.f32 	%f139, [%r6+28];
	ld.shared.f32 	%f140, [%r10+448];
	fma.rn.f32 	%f141, %f139, %f140, %f138;
	ld.shared.f32 	%f142, [%r6+32];
	ld.shared.f32 	%f143, [%r10+512];
	fma.rn.f32 	%f144, %f142, %f143, %f141;
	ld.shared.f32 	%f145, [%r6+36];
	ld.shared.f32 	%f146, [%r10+576];
	fma.rn.f32 	%f147, %f145, %f146, %f144;
	ld.shared.f32 	%f148, [%r6+40];
	ld.shared.f32 	%f149, [%r10+640];
	fma.rn.f32 	%f150, %f148, %f149, %f147;
	ld.shared.f32 	%f151, [%r6+44];
	ld.shared.f32 	%f152, [%r10+704];
	fma.rn.f32 	%f153, %f151, %f152, %f150;
	ld.shared.f32 	%f154, [%r6+48];
	ld.shared.f32 	%f155, [%r10+768];
	fma.rn.f32 	%f156, %f154, %f155, %f153;
	ld.shared.f32 	%f157, [%r6+52];
	ld.shared.f32 	%f158, [%r10+832];
	fma.rn.f32 	%f159, %f157, %f158, %f156;
	ld.shared.f32 	%f160, [%r6+56];
	ld.shared.f32 	%f161, [%r10+896];
	fma.rn.f32 	%f162, %f160, %f161, %f159;
	ld.shared.f32 	%f163, [%r6+60];
	ld.shared.f32 	%f164, [%r10+960];
	fma.rn.f32 	%f165, %f163, %f164, %f162;
	bar.sync 	0;
	ld.global.f32 	%f166, [%rd39+64];
	st.shared.f32 	[%r7], %f166;
	mul.wide.s32 	%rd19, %r76, 4;
	add.s64 	%rd20, %rd1, %rd19;
	ld.global.f32 	%f167, [%rd20];
	st.shared.f32 	[%r9], %f167;
	bar.sync 	0;
	ld.shared.f32 	%f168, [%r6];
	ld.shared.f32 	%f169, [%r10];
	fma.rn.f32 	%f170, %f168, %f169, %f165;
	ld.shared.f32 	%f171, [%r6+4];
	ld.shared.f32 	%f172, [%r10+64];
	fma.rn.f32 	%f173, %f171, %f172, %f170;
	ld.shared.f32 	%f174, [%r6+8];
	ld.shared.f32 	%f175, [%r10+128];
	fma.rn.f32 	%f176, %f174, %f175, %f173;
	ld.shared.f32 	%f177, [%r6+12];
	ld.shared.f32 	%f178, [%r10+192];
	fma.rn.f32 	%f179, %f177, %f178, %f176;
	ld.shared.f32 	%f180, [%r6+16];
	ld.shared.f32 	%f181, [%r10+256];
	fma.rn.f32 	%f182, %f180, %f181, %f179;
	ld.shared.f32 	%f183, [%r6+20];
	ld.shared.f32 	%f184, [%r10+320];
	fma.rn.f32 	%f185, %f183, %f184, %f182;
	ld.shared.f32 	%f186, [%r6+24];
	ld.shared.f32 	%f187, [%r10+384];
	fma.rn.f32 	%f188, %f186, %f187, %f185;
	ld.shared.f32 	%f189, [%r6+28];
	ld.shared.f32 	%f190, [%r10+448];
	fma.rn.f32 	%f191, %f189, %f190, %f188;
	ld.shared.f32 	%f192, [%r6+32];
	ld.shared.f32 	%f193, [%r10+512];
	fma.rn.f32 	%f194, %f192, %f193, %f191;
	ld.shared.f32 	%f195, [%r6+36];
	ld.shared.f32 	%f196, [%r10+576];
	fma.rn.f32 	%f197, %f195, %f196, %f194;
	ld.shared.f32 	%f198, [%r6+40];
	ld.shared.f32 	%f199, [%r10+640];
	fma.rn.f32 	%f200, %f198, %f199, %f197;
	ld.shared.f32 	%f201, [%r6+44];
	ld.shared.f32 	%f202, [%r10+704];
	fma.rn.f32 	%f203, %f201, %f202, %f200;
	ld.shared.f32 	%f204, [%r6+48];
	ld.shared.f32 	%f205, [%r10+768];
	fma.rn.f32 	%f206, %f204, %f205, %f203;
	ld.shared.f32 	%f207, [%r6+52];
	ld.shared.f32 	%f208, [%r10+832];
	fma.rn.f32 	%f209, %f207, %f208, %f206;
	ld.shared.f32 	%f210, [%r6+56];
	ld.shared.f32 	%f211, [%r10+896];
	fma.rn.f32 	%f212, %f210, %f211, %f209;
	ld.shared.f32 	%f213, [%r6+60];
	ld.shared.f32 	%f214, [%r10+960];
	fma.rn.f32 	%f372, %f213, %f214, %f212;
	bar.sync 	0;
	add.s32 	%r80, %r80, 64;
	add.s64 	%rd39, %rd39, 256;
	add.s32 	%r78, %r78, %r14;
	add.s32 	%r77, %r77, %r14;
	add.s32 	%r76, %r76, %r14;
	add.s32 	%r75, %r75, %r14;
	add.s32 	%r74, %r74, 64;
	add.s32 	%r73, %r73, 4;
	setp.ne.s32 	%p3, %r73, 0;
	@%p3 bra 	$L__BB1_3;
$L__BB1_4:
	shr.u32 	%r55, %r11, 4;
	add.s32 	%r56, %r55, 1;
	and.b32  	%r54, %r56, 3;
	setp.eq.s32 	%p4, %r54, 0;
	@%p4 bra 	$L__BB1_9;
	setp.eq.s32 	%p5, %r54, 1;
	@%p5 bra 	$L__BB1_7;
	add.s32 	%r57, %r5, %r80;
	mul.wide.u32 	%rd21, %r57, 4;
	add.s64 	%rd22, %rd2, %rd21;
	ld.global.f32 	%f216, [%rd22];
	st.shared.f32 	[%r7], %f216;
	shl.b32 	%r58, %r80, 4;
	add.s32 	%r59, %r58, %r4;
	mad.lo.s32 	%r61, %r59, %r36, %r8;
	mul.wide.s32 	%rd23, %r61, 4;
	add.s64 	%rd24, %rd1, %rd23;
	ld.global.f32 	%f217, [%rd24];
	st.shared.f32 	[%r9], %f217;
	bar.sync 	0;
	ld.shared.f32 	%f218, [%r6];
	ld.shared.f32 	%f219, [%r10];
	fma.rn.f32 	%f220, %f218, %f219, %f372;
	ld.shared.f32 	%f221, [%r6+4];
	ld.shared.f32 	%f222, [%r10+64];
	fma.rn.f32 	%f223, %f221, %f222, %f220;
	ld.shared.f32 	%f224, [%r6+8];
	ld.shared.f32 	%f225, [%r10+128];
	fma.rn.f32 	%f226, %f224, %f225, %f223;
	ld.shared.f32 	%f227, [%r6+12];
	ld.shared.f32 	%f228, [%r10+192];
	fma.rn.f32 	%f229, %f227, %f228, %f226;
	ld.shared.f32 	%f230, [%r6+16];
	ld.shared.f32 	%f231, [%r10+256];
	fma.rn.f32 	%f232, %f230, %f231, %f229;
	ld.shared.f32 	%f233, [%r6+20];
	ld.shared.f32 	%f234, [%r10+320];
	fma.rn.f32 	%f235, %f233, %f234, %f232;
	ld.shared.f32 	%f236, [%r6+24];
	ld.shared.f32 	%f237, [%r10+384];
	fma.rn.f32 	%f238, %f236, %f237, %f235;
	ld.shared.f32 	%f239, [%r6+28];
	ld.shared.f32 	%f240, [%r10+448];
	fma.rn.f32 	%f241, %f239, %f240, %f238;
	ld.shared.f32 	%f242, [%r6+32];
	ld.shared.f32 	%f243, [%r10+512];
	fma.rn.f32 	%f244, %f242, %f243, %f241;
	ld.shared.f32 	%f245, [%r6+36];
	ld.shared.f32 	%f246, [%r10+576];
	fma.rn.f32 	%f247, %f245, %f246, %f244;
	ld.shared.f32 	%f248, [%r6+40];
	ld.shared.f32 	%f249, [%r10+640];
	fma.rn.f32 	%f250, %f248, %f249, %f247;
	ld.shared.f32 	%f251, [%r6+44];
	ld.shared.f32 	%f252, [%r10+704];
	fma.rn.f32 	%f253, %f251, %f252, %f250;
	ld.shared.f32 	%f254, [%r6+48];
	ld.shared.f32 	%f255, [%r10+768];
	fma.rn.f32 	%f256, %f254, %f255, %f253;
	ld.shared.f32 	%f257, [%r6+52];
	ld.shared.f32 	%f258, [%r10+832];
	fma.rn.f32 	%f259, %f257, %f258, %f256;
	ld.shared.f32 	%f260, [%r6+56];
	ld.shared.f32 	%f261, [%r10+896];
	fma.rn.f32 	%f262, %f260, %f261, %f259;
	ld.shared.f32 	%f263, [%r6+60];
	ld.shared.f32 	%f264, [%r10+960];
	fma.rn.f32 	%f265, %f263, %f264, %f262;
	bar.sync 	0;
	cvt.u64.u32 	%rd25, %r5;
	cvt.u64.u32 	%rd26, %r80;
	add.s64 	%rd27, %rd25, %rd26;
	shl.b64 	%rd28, %rd27, 2;
	add.s64 	%rd29, %rd2, %rd28;
	ld.global.f32 	%f266, [%rd29+64];
	st.shared.f32 	[%r7], %f266;
	add.s32 	%r62, %r59, 256;
	mad.lo.s32 	%r63, %r62, %r36, %r8;
	mul.wide.s32 	%rd30, %r63, 4;
	add.s64 	%rd31, %rd1, %rd30;
	ld.global.f32 	%f267, [%rd31];
	st.shared.f32 	[%r9], %f267;
	bar.sync 	0;
	ld.shared.f32 	%f268, [%r6];
	ld.shared.f32 	%f269, [%r10];
	fma.rn.f32 	%f270, %f268, %f269, %f265;
	ld.shared.f32 	%f271, [%r6+4];
	ld.shared.f32 	%f272, [%r10+64];
	fma.rn.f32 	%f273, %f271, %f272, %f270;
	ld.shared.f32 	%f274, [%r6+8];
	ld.shared.f32 	%f275, [%r10+128];
	fma.rn.f32 	%f276, %f274, %f275, %f273;
	ld.shared.f32 	%f277, [%r6+12];
	ld.shared.f32 	%f278, [%r10+192];
	fma.rn.f32 	%f279, %f277, %f278, %f276;
	ld.shared.f32 	%f280, [%r6+16];
	ld.shared.f32 	%f281, [%r10+256];
	fma.rn.f32 	%f282, %f280, %f281, %f279;
	ld.shared.f32 	%f283, [%r6+20];
	ld.shared.f32 	%f284, [%r10+320];
	fma.rn.f32 	%f285, %f283, %f284, %f282;
	ld.shared.f32 	%f286, [%r6+24];
	ld.shared.f32 	%f287, [%r10+384];
	fma.rn.f32 	%f288, %f286, %f287, %f285;
	ld.shared.f32 	%f289, [%r6+28];
	ld.shared.f32 	%f290, [%r10+448];
	fma.rn.f32 	%f291, %f289, %f290, %f288;
	ld.shared.f32 	%f292, [%r6+32];
	ld.shared.f32 	%f293, [%r10+512];
	fma.rn.f32 	%f294, %f292, %f293, %f291;
	ld.shared.f32 	%f295, [%r6+36];
	ld.shared.f32 	%f296, [%r10+576];
	fma.rn.f32 	%f297, %f295, %f296, %f294;
	ld.shared.f32 	%f298, [%r6+40];
	ld.shared.f32 	%f299, [%r10+640];
	fma.rn.f32 	%f300, %f298, %f299, %f297;
	ld.shared.f32 	%f301, [%r6+44];
	ld.shared.f32 	%f302, [%r10+704];
	fma.rn.f32 	%f303, %f301, %f302, %f300;
	ld.shared.f32 	%f304, [%r6+48];
	ld.shared.f32 	%f305, [%r10+768];
	fma.rn.f32 	%f306, %f304, %f305, %f303;
	ld.shared.f32 	%f307, [%r6+52];
	ld.shared.f32 	%f308, [%r10+832];
	fma.rn.f32 	%f309, %f307, %f308, %f306;
	ld.shared.f32 	%f310, [%r6+56];
	ld.shared.f32 	%f311, [%r10+896];
	fma.rn.f32 	%f312, %f310, %f311, %f309;
	ld.shared.f32 	%f313, [%r6+60];
	ld.shared.f32 	%f314, [%r10+960];
	fma.rn.f32 	%f372, %f313, %f314, %f312;
	bar.sync 	0;
	add.s32 	%r80, %r80, 32;
$L__BB1_7:
	and.b32  	%r64, %r11, 16;
	setp.ne.s32 	%p6, %r64, 0;
	@%p6 bra 	$L__BB1_9;
	add.s32 	%r65, %r5, %r80;
	mul.wide.u32 	%rd32, %r65, 4;
	add.s64 	%rd33, %rd2, %rd32;
	ld.global.f32 	%f315, [%rd33];
	st.shared.f32 	[%r7], %f315;
	shl.b32 	%r66, %r80, 4;
	add.s32 	%r67, %r66, %r4;
	mad.lo.s32 	%r69, %r67, %r36, %r8;
	mul.wide.s32 	%rd34, %r69, 4;
	add.s64 	%rd35, %rd1, %rd34;
	ld.global.f32 	%f316, [%rd35];
	st.shared.f32 	[%r9], %f316;
	bar.sync 	0;
	ld.shared.f32 	%f317, [%r6];
	ld.shared.f32 	%f318, [%r10];
	fma.rn.f32 	%f319, %f317, %f318, %f372;
	ld.shared.f32 	%f320, [%r6+4];
	ld.shared.f32 	%f321, [%r10+64];
	fma.rn.f32 	%f322, %f320, %f321, %f319;
	ld.shared.f32 	%f323, [%r6+8];
	ld.shared.f32 	%f324, [%r10+128];
	fma.rn.f32 	%f325, %f323, %f324, %f322;
	ld.shared.f32 	%f326, [%r6+12];
	ld.shared.f32 	%f327, [%r10+192];
	fma.rn.f32 	%f328, %f326, %f327, %f325;
	ld.shared.f32 	%f329, [%r6+16];
	ld.shared.f32 	%f330, [%r10+256];
	fma.rn.f32 	%f331, %f329, %f330, %f328;
	ld.shared.f32 	%f332, [%r6+20];
	ld.shared.f32 	%f333, [%r10+320];
	fma.rn.f32 	%f334, %f332, %f333, %f331;
	ld.shared.f32 	%f335, [%r6+24];
	ld.shared.f32 	%f336, [%r10+384];
	fma.rn.f32 	%f337, %f335, %f336, %f334;
	ld.shared.f32 	%f338, [%r6+28];
	ld.shared.f32 	%f339, [%r10+448];
	fma.rn.f32 	%f340, %f338, %f339, %f337;
	ld.shared.f32 	%f341, [%r6+32];
	ld.shared.f32 	%f342, [%r10+512];
	fma.rn.f32 	%f343, %f341, %f342, %f340;
	ld.shared.f32 	%f344, [%r6+36];
	ld.shared.f32 	%f345, [%r10+576];
	fma.rn.f32 	%f346, %f344, %f345, %f343;
	ld.shared.f32 	%f347, [%r6+40];
	ld.shared.f32 	%f348, [%r10+640];
	fma.rn.f32 	%f349, %f347, %f348, %f346;
	ld.shared.f32 	%f350, [%r6+44];
	ld.shared.f32 	%f351, [%r10+704];
	fma.rn.f32 	%f352, %f350, %f351, %f349;
	ld.shared.f32 	%f353, [%r6+48];
	ld.shared.f32 	%f354, [%r10+768];
	fma.rn.f32 	%f355, %f353, %f354, %f352;
	ld.shared.f32 	%f356, [%r6+52];
	ld.shared.f32 	%f357, [%r10+832];
	fma.rn.f32 	%f358, %f356, %f357, %f355;
	ld.shared.f32 	%f359, [%r6+56];
	ld.shared.f32 	%f360, [%r10+896];
	fma.rn.f32 	%f361, %f359, %f360, %f358;
	ld.shared.f32 	%f362, [%r6+60];
	ld.shared.f32 	%f363, [%r10+960];
	fma.rn.f32 	%f372, %f362, %f363, %f361;
	bar.sync 	0;
$L__BB1_9:
	cvta.to.global.u64 	%rd36, %rd6;
	add.s32 	%r70, %r2, %r4;
	add.s32 	%r71, %r1, %r3;
	mad.lo.s32 	%r72, %r36, %r70, %r71;
	mul.wide.s32 	%rd37, %r72, 4;
	add.s64 	%rd38, %rd36, %rd37;
	ld.global.f32 	%f364, [%rd38];
	mul.f32 	%f365, %f11, %f364;
	fma.rn.f32 	%f366, %f10, %f372, %f365;
	st.global.f32 	[%rd38], %f366;
	ret;

}


// ===== COMPILED SASS (sm_100) =====

	.target	sm_100

	.elftype	@"ET_EXEC"


//--------------------- .note.nv.tkinfo           --------------------------
	.section	.note.nv.tkinfo,"",@"SHT_NOTE"
	.sectionflags	@"SHF_NOTE_NV_TKINFO"
	.tkinfo
        /*0018*/ 	.word	0x00000002
        /*0030*/ 	.string	""
        /*0030*/ 	.string	"ptxas"
        /*0030*/ 	.string	"Cuda compilation tools, release 13.0, V13.0.88"
        /*0030*/ 	.string	"Build cuda_13.0.r13.0/compiler.36424714_0"
        /*0030*/ 	.string	"-arch sm_100 -m 64 "



//--------------------- .note.nv.cuinfo           --------------------------
	.section	.note.nv.cuinfo,"",@"SHT_NOTE"
	.sectionflags	@"SHF_NOTE_NV_CUINFO"
        /*0018*/ 	.short	0x0002
        /*001a*/ 	.short	0x0064
        /*001c*/ 	.short	0x0082
	.zero		2


//--------------------- .nv.info                  --------------------------
	.section	.nv.info,"",@"SHT_CUDA_INFO"
	.align	4


	//----- nvinfo : EIATTR_REGCOUNT
	.align		4
        /*0000*/ 	.byte	0x04, 0x2f
        /*0002*/ 	.short	(.L_1 - .L_0)
	.align		4
.L_0:
        /*0004*/ 	.word	index@(_Z16sgemm_gpu_kernelPKfS0_Pfiiiff)
        /*0008*/ 	.word	0x0000001e


	//----- nvinfo : EIATTR_FRAME_SIZE
	.align		4
.L_1:
        /*000c*/ 	.byte	0x04, 0x11
        /*000e*/ 	.short	(.L_3 - .L_2)
	.align		4
.L_2:
        /*0010*/ 	.word	index@(_Z16sgemm_gpu_kernelPKfS0_Pfiiiff)
        /*0014*/ 	.word	0x00000000


	//----- nvinfo : EIATTR_REGCOUNT
	.align		4
.L_3:
        /*0018*/ 	.byte	0x04, 0x2f
        /*001a*/ 	.short	(.L_5 - .L_4)
	.align		4
.L_4:
        /*001c*/ 	.word	index@(_Z19sgemm_gpu_kernel_v2PKfS0_Pfiiiff)
        /*0020*/ 	.word	0x00000028


	//----- nvinfo : EIATTR_FRAME_SIZE
	.align		4
.L_5:
        /*0024*/ 	.byte	0x04, 0x11
        /*0026*/ 	.short	(.L_7 - .L_6)
	.align		4
.L_6:
        /*0028*/ 	.word	index@(_Z19sgemm_gpu_kernel_v2PKfS0_Pfiiiff)
        /*002c*/ 	.word	0x00000000


	//----- nvinfo : EIATTR_MIN_STACK_SIZE
	.align		4
.L_7:
        /*0030*/ 	.byte	0x04, 0x12
        /*0032*/ 	.short	(.L_9 - .L_8)
	.align		4
.L_8:
        /*0034*/ 	.word	index@(_Z19sgemm_gpu_kernel_v2PKfS0_Pfiiiff)
        /*0038*/ 	.word	0x00000000


	//----- nvinfo : EIATTR_MIN_STACK_SIZE
	.align		4
.L_9:
        /*003c*/ 	.byte	0x04, 0x12
        /*003e*/ 	.short	(.L_11 - .L_10)
	.align		4
.L_10:
        /*0040*/ 	.word	index@(_Z16sgemm_gpu_kernelPKfS0_Pfiiiff)
        /*0044*/ 	.word	0x00000000
.L_11:


//--------------------- .nv.compat                --------------------------
	.section	.nv.compat,"",@"SHT_CUDA_COMPAT_INFO"
	.align	4
        /*0000*/ 	.byte	0x02, 0x09, 0x00, 0x00, 0x02, 0x02, 0x01, 0x00, 0x02, 0x05, 0x05, 0x00, 0x03, 0x07, 0x01, 0x01
        /*0010*/ 	.byte	0x02, 0x03, 0x00, 0x00, 0x02, 0x06, 0x01, 0x00, 0x04, 0x0b, 0x08, 0x00, 0x09, 0x00, 0x00, 0x00
        /*0020*/ 	.byte	0x00, 0x00, 0x00, 0x00


//--------------------- .nv.info._Z19sgemm_gpu_kernel_v2PKfS0_Pfiiiff --------------------------
	.section	.nv.info._Z19sgemm_gpu_kernel_v2PKfS0_Pfiiiff,"",@"SHT_CUDA_INFO"
	.sectionflags	@""
	.align	4


	//----- nvinfo : EIATTR_CUDA_API_VERSION
	.align		4
        /*0000*/ 	.byte	0x04, 0x37
        /*0002*/ 	.short	(.L_13 - .L_12)
.L_12:
        /*0004*/ 	.word	0x00000082


	//----- nvinfo : EIATTR_KPARAM_INFO
	.align		4
.L_13:
        /*0008*/ 	.byte	0x04, 0x17
        /*000a*/ 	.short	(.L_15 - .L_14)
.L_14:
        /*000c*/ 	.word	0x00000000
        /*0010*/ 	.short	0x0007
        /*0012*/ 	.short	0x0028
        /*0014*/ 	.byte	0x00, 0xf0, 0x11, 0x00


	//----- nvinfo : EIATTR_KPARAM_INFO
	.align		4
.L_15:
        /*0018*/ 	.byte	0x04, 0x17
        /*001a*/ 	.short	(.L_17 - .L_16)
.L_16:
        /*001c*/ 	.word	0x00000000
        /*0020*/ 	.short	0x0006
        /*0022*/ 	.short	0x0024
        /*0024*/ 	.byte	0x00, 0xf0, 0x11, 0x00


	//----- nvinfo : EIATTR_KPARAM_INFO
	.align		4
.L_17:
        /*0028*/ 	.byte	0x04, 0x17
        /*002a*/ 	.short	(.L_19 - .L_18)
.L_18:
        /*002c*/ 	.word	0x00000000
        /*0030*/ 	.short	0x0005
        /*0032*/ 	.short	0x0020
        /*0034*/ 	.byte	0x00, 0xf0, 0x11, 0x00


	//----- nvinfo : EIATTR_KPARAM_INFO
	.align		4
.L_19:
        /*0038*/ 	.byte	0x04, 0x17
        /*003a*/ 	.short	(.L_21 - .L_20)
.L_20:
        /*003c*/ 	.word	0x00000000
        /*0040*/ 	.short	0x0004
        /*0042*/ 	.short	0x001c
        /*0044*/ 	.byte	0x00, 0xf0, 0x11, 0x00


	//----- nvinfo : EIATTR_KPARAM_INFO
	.align		4
.L_21:
        /*0048*/ 	.byte	0x04, 0x17
        /*004a*/ 	.short	(.L_23 - .L_22)
.L_22:
        /*004c*/ 	.word	0x00000000
        /*0050*/ 	.short	0x0003
        /*0052*/ 	.short	0x0018
        /*0054*/ 	.byte	0x00, 0xf0, 0x11, 0x00


	//----- nvinfo : EIATTR_KPARAM_INFO
	.align		4
.L_23:
        /*0058*/ 	.byte	0x04, 0x17
        /*005a*/ 	.short	(.L_25 - .L_24)
.L_24:
        /*005c*/ 	.word	0x00000000
        /*0060*/ 	.short	0x0002
        /*0062*/ 	.short	0x0010
        /*0064*/ 	.byte	0x00, 0xf5, 0x21, 0x00


	//----- nvinfo : EIATTR_KPARAM_INFO
	.align		4
.L_25:
        /*0068*/ 	.byte	0x04, 0x17
        /*006a*/ 	.short	(.L_27 - .L_26)
.L_26:
        /*006c*/ 	.word	0x00000000
        /*0070*/ 	.short	0x0001
        /*0072*/ 	.short	0x0008
        /*0074*/ 	.byte	0x00, 0xf5, 0x21, 0x00


	//----- nvinfo : EIATTR_KPARAM_INFO
	.align		4
.L_27:
        /*0078*/ 	.byte	0x04, 0x17
        /*007a*/ 	.short	(.L_29 - .L_28)
.L_28:
        /*007c*/ 	.word	0x00000000
        /*0080*/ 	.short	0x0000
        /*0082*/ 	.short	0x0000
        /*0084*/ 	.byte	0x00, 0xf5, 0x21, 0x00


	//----- nvinfo : EIATTR_SPARSE_MMA_MASK
	.align		4
.L_29:
        /*0088*/ 	.byte	0x03, 0x50
        /*008a*/ 	.short	0x0000


	//----- nvinfo : EIATTR_MAXREG_COUNT
	.align		4
        /*008c*/ 	.byte	0x03, 0x1b
        /*008e*/ 	.short	0x00ff


	//----- nvinfo : EIATTR_NUM_BARRIERS
	.align		4
        /*0090*/ 	.byte	0x02, 0x4c
        /*0092*/ 	.byte	0x01
	.zero		1


	//----- nvinfo : EIATTR_MERCURY_ISA_VERSION
	.align		4
        /*0094*/ 	.byte	0x03, 0x5f
        /*0096*/ 	.short	0x0101


	//----- nvinfo : EIATTR_VRC_CTA_INIT_COUNT
	.align		4
        /*0098*/ 	.byte	0x02, 0x4a
	.zero		1
	.zero		1


	//----- nvinfo : EIATTR_EXIT_INSTR_OFFSETS
	.align		4
        /*009c*/ 	.byte	0x04, 0x1c
        /*009e*/ 	.short	(.L_31 - .L_30)


	//   ....[0]....
.L_30:
        /*00a0*/ 	.word	0x00001930


	//----- nvinfo : EIATTR_CBANK_PARAM_SIZE
	.align		4
.L_31:
        /*00a4*/ 	.byte	0x03, 0x19
        /*00a6*/ 	.short	0x002c


	//----- nvinfo : EIATTR_PARAM_CBANK
	.align		4
        /*00a8*/ 	.byte	0x04, 0x0a
        /*00aa*/ 	.short	(.L_33 - .L_32)
	.align		4
.L_32:
        /*00ac*/ 	.word	index@(.nv.constant0._Z19sgemm_gpu_kernel_v2PKfS0_Pfiiiff)
        /*00b0*/ 	.short	0x0380
        /*00b2*/ 	.short	0x002c


	//----- nvinfo : EIATTR_SW_WAR
	.align		4
.L_33:
        /*00b4*/ 	.byte	0x04, 0x36
        /*00b6*/ 	.short	(.L_35 - .L_34)
.L_34:
        /*00b8*/ 	.word	0x00000008
.L_35:


//--------------------- .nv.info._Z16sgemm_gpu_kernelPKfS0_Pfiiiff --------------------------
	.section	.nv.info._Z16sgemm_gpu_kernelPKfS0_Pfiiiff,"",@"SHT_CUDA_INFO"
	.sectionflags	@""
	.align	4


	//----- nvinfo : EIATTR_CUDA_API_VERSION
	.align		4
        /*0000*/ 	.byte	0x04, 0x37
        /*0002*/ 	.short	(.L_37 - .L_36)
.L_36:
        /*0004*/ 	.word	0x00000082


	//----- nvinfo : EIATTR_KPARAM_INFO
	.align		4
.L_37:
        /*0008*/ 	.byte	0x04, 0x17
        /*000a*/ 	.short	(.L_39 - .L_38)
.L_38:
        /*000c*/ 	.word	0x00000000
        /*0010*/ 	.short	0x0007
        /*0012*/ 	.short	0x0028
        /*0014*/ 	.byte	0x00, 0xf0, 0x11, 0x00


	//----- nvinfo : EIATTR_KPARAM_INFO
	.align		4
.L_39:
        /*0018*/ 	.byte	0x04, 0x17
        /*001a*/ 	.short	(.L_41 - .L_40)
.L_40:
        /*001c*/ 	.word	0x00000000
        /*0020*/ 	.short	0x0006
        /*0022*/ 	.short	0x0024
        /*0024*/ 	.byte	0x00, 0xf0, 0x11, 0x00


	//----- nvinfo : EIATTR_KPARAM_INFO
	.align		4
.L_41:
        /*0028*/ 	.byte	0x04, 0x17
        /*002a*/ 	.short	(.L_43 - .L_42)
.L_42:
        /*002c*/ 	.word	0x00000000
        /*0030*/ 	.short	0x0005
        /*0032*/ 	.short	0x0020
        /*0034*/ 	.byte	0x00, 0xf0, 0x11, 0x00


	//----- nvinfo : EIATTR_KPARAM_INFO
	.align		4
.L_43:
        /*0038*/ 	.byte	0x04, 0x17
        /*003a*/ 	.short	(.L_45 - .L_44)
.L_44:
        /*003c*/ 	.word	0x00000000
        /*0040*/ 	.short	0x0004
        /*0042*/ 	.short	0x001c
        /*0044*/ 	.byte	0x00, 0xf0, 0x11, 0x00


	//----- nvinfo : EIATTR_KPARAM_INFO
	.align		4
.L_45:
        /*0048*/ 	.byte	0x04, 0x17
        /*004a*/ 	.short	(.L_47 - .L_46)
.L_46:
        /*004c*/ 	.word	0x00000000
        /*0050*/ 	.short	0x0003
        /*0052*/ 	.short	0x0018
        /*0054*/ 	.byte	0x00, 0xf0, 0x11, 0x00


	//----- nvinfo : EIATTR_KPARAM_INFO
	.align		4
.L_47:
        /*0058*/ 	.byte	0x04, 0x17
        /*005a*/ 	.short	(.L_49 - .L_48)
.L_48:
        /*005c*/ 	.word	0x00000000
        /*0060*/ 	.short	0x0002
        /*0062*/ 	.short	0x0010
        /*0064*/ 	.byte	0x00, 0xf5, 0x21, 0x00


	//----- nvinfo : EIATTR_KPARAM_INFO
	.align		4
.L_49:
        /*0068*/ 	.byte	0x04, 0x17
        /*006a*/ 	.short	(.L_51 - .L_50)
.L_50:
        /*006c*/ 	.word	0x00000000
        /*0070*/ 	.short	0x0001
        /*0072*/ 	.short	0x0008
        /*0074*/ 	.byte	0x00, 0xf5, 0x21, 0x00


	//----- nvinfo : EIATTR_KPARAM_INFO
	.align		4
.L_51:
        /*0078*/ 	.byte	0x04, 0x17
        /*007a*/ 	.short	(.L_53 - .L_52)
.L_52:
        /*007c*/ 	.word	0x00000000
        /*0080*/ 	.short	0x0000
        /*0082*/ 	.short	0x0000
        /*0084*/ 	.byte	0x00, 0xf5, 0x21, 0x00


	//----- nvinfo : EIATTR_SPARSE_MMA_MASK
	.align		4
.L_53:
        /*0088*/ 	.byte	0x03, 0x50
        /*008a*/ 	.short	0x0000


	//----- nvinfo : EIATTR_MAXREG_COUNT
	.align		4
        /*008c*/ 	.byte	0x03, 0x1b
        /*008e*/ 	.short	0x00ff


	//----- nvinfo : EIATTR_MERCURY_ISA_VERSION
	.align		4
        /*0090*/ 	.byte	0x03, 0x5f
        /*0092*/ 	.short	0x0101


	//----- nvinfo : EIATTR_VRC_CTA_INIT_COUNT
	.align		4
        /*0094*/ 	.byte	0x02, 0x4a
	.zero		1
	.zero		1


	//----- nvinfo : EIATTR_EXIT_INSTR_OFFSETS
	.align		4
        /*0098*/ 	.byte	0x04, 0x1c
        /*009a*/ 	.short	(.L_55 - .L_54)


	//   ....[0]....
.L_54:
        /*009c*/ 	.word	0x00000b10


	//----- nvinfo : EIATTR_CBANK_PARAM_SIZE
	.align		4
.L_55:
        /*00a0*/ 	.byte	0x03, 0x19
        /*00a2*/ 	.short	0x002c


	//----- nvinfo : EIATTR_PARAM_CBANK
	.align		4
        /*00a4*/ 	.byte	0x04, 0x0a
        /*00a6*/ 	.short	(.L_57 - .L_56)
	.align		4
.L_56:
        /*00a8*/ 	.word	index@(.nv.constant0._Z16sgemm_gpu_kernelPKfS0_Pfiiiff)
        /*00ac*/ 	.short	0x0380
        /*00ae*/ 	.short	0x002c


	//----- nvinfo : EIATTR_SW_WAR
	.align		4
.L_57:
        /*00b0*/ 	.byte	0x04, 0x36
        /*00b2*/ 	.short	(.L_59 - .L_58)
.L_58:
        /*00b4*/ 	.word	0x00000008
.L_59:


//--------------------- .nv.callgraph             --------------------------
	.section	.nv.callgraph,"",@"SHT_CUDA_CALLGRAPH"
	.align	4
	.sectionentsize	8
	.align		4
        /*0000*/ 	.word	0x00000000
	.align		4
        /*0004*/ 	.word	0xffffffff
	.align		4
        /*0008*/ 	.word	0x00000000
	.align		4
        /*000c*/ 	.word	0xfffffffe
	.align		4
        /*0010*/ 	.word	0x00000000
	.align		4
        /*0014*/ 	.word	0xfffffffd
	.align		4
        /*0018*/ 	.word	0x00000000
	.align		4
        /*001c*/ 	.word	0xfffffffc


//--------------------- .text._Z19sgemm_gpu_kernel_v2PKfS0_Pfiiiff --------------------------
	.section	.text._Z19sgemm_gpu_kernel_v2PKfS0_Pfiiiff,"ax",@progbits
	.align	128
        .global         _Z19sgemm_gpu_kernel_v2PKfS0_Pfiiiff
        .type           _Z19sgemm_gpu_kernel_v2PKfS0_Pfiiiff,@function
        .size           _Z19sgemm_gpu_kernel_v2PKfS0_Pfiiiff,(.L_x_10 - _Z19sgemm_gpu_kernel_v2PKfS0_Pfiiiff)
        .other          _Z19sgemm_gpu_kernel_v2PKfS0_Pfiiiff,@"STO_CUDA_ENTRY STV_DEFAULT"
_Z19sgemm_gpu_kernel_v2PKfS0_Pfiiiff:
.text._Z19sgemm_gpu_kernel_v2PKfS0_Pfiiiff:
[----:B------:R-:W-:Y:S01]  /*0000*/  LDC R1, c[0x0][0x37c] ;  /* 0x0000df00ff017b82 */ /* 0x000fe20000000800 */
[----:B------:R-:W0:Y:S07]  /*0010*/  LDCU UR11, c[0x0][0x3a0] ;  /* 0x00007400ff0b77ac */ /* 0x000e2e0008000800 */
[----:B------:R-:W1:Y:S01]  /*0020*/  S2UR UR4, SR_CTAID.X ;  /* 0x00000000000479c3 */ /* 0x000e620000002500 */
[----:B------:R-:W2:Y:S01]  /*0030*/  S2R R0, SR_TID.X ;  /* 0x0000000000007919 */ /* 0x000ea20000002100 */
[----:B------:R-:W-:Y:S01]  /*0040*/  HFMA2 R35, -RZ, RZ, 0, 0 ;  /* 0x00000000ff237431 */ /* 0x000fe200000001ff */
[----:B------:R-:W1:Y:S01]  /*0050*/  LDCU UR5, c[0x0][0x360] ;  /* 0x00006c00ff0577ac */ /* 0x000e620008000800 */
[----:B------:R-:W3:Y:S01]  /*0060*/  S2R R2, SR_TID.Y ;  /* 0x0000000000027919 */ /* 0x000ee20000002200 */
[----:B------:R-:W4:Y:S03]  /*0070*/  LDCU UR7, c[0x0][0x364] ;  /* 0x00006c80ff0777ac */ /* 0x000f260008000800 */
[----:B------:R-:W4:Y:S01]  /*0080*/  S2UR UR6, SR_CTAID.Y ;  /* 0x00000000000679c3 */ /* 0x000f220000002600 */
[----:B------:R-:W2:Y:S01]  /*0090*/  LDCU.64 UR12, c[0x0][0x358] ;  /* 0x00006b00ff0c77ac */ /* 0x000ea20008000a00 */
[----:B0-----:R-:W-:-:S02]  /*00a0*/  UISETP.GE.AND UP0, UPT, UR11, 0x1, UPT ;  /* 0x000000010b00788c */ /* 0x001fc4000bf06270 */
[----:B-1----:R-:W-:Y:S02]  /*00b0*/  UIMAD UR4, UR4, UR5, URZ ;  /* 0x00000005040472a4 */ /* 0x002fe4000f8e02ff */
[----:B----4-:R-:W-:-:S05]  /*00c0*/  UIMAD UR5, UR6, UR7, URZ ;  /* 0x00000007060572a4 */ /* 0x010fca000f8e02ff */
[----:B--2---:R-:W-:Y:S07]  /*00d0*/  BRA.U !UP0, `(.L_x_0) ;  /* 0x0000001508e47547 */ /* 0x004fee000b800000 */
[----:B------:R-:W0:Y:S01]  /*00e0*/  S2UR UR9, SR_CgaCtaId ;  /* 0x00000000000979c3 */ /* 0x000e220000008800 */
[----:B------:R-:W-:Y:S01]  /*00f0*/  UMOV UR6, 0x400 ;  /* 0x0000040000067882 */ /* 0x000fe20000000000 */
[----:B------:R-:W-:Y:S01]  /*0100*/  UISETP.GE.U32.AND UP1, UPT, UR11, 0x31, UPT ;  /* 0x000000310b00788c */ /* 0x000fe2000bf26070 */
[----:B---3--:R-:W-:Y:S01]  /*0110*/  IADD3 R9, PT, PT, R2, UR5, RZ ;  /* 0x0000000502097c10 */ /* 0x008fe2000fffe0ff */
[----:B------:R-:W-:Y:S01]  /*0120*/  UIADD3 UR7, UPT, UPT, UR6, 0x400, URZ ;  /* 0x0000040006077890 */ /* 0x000fe2000fffe0ff */
[----:B------:R-:W-:Y:S01]  /*0130*/  IADD3 R5, PT, PT, R0, UR4, RZ ;  /* 0x0000000400057c10 */ /* 0x000fe2000fffe0ff */
[----:B------:R-:W-:Y:S01]  /*0140*/  UIADD3 UR10, UPT, UPT, UR11, -0x1, URZ ;  /* 0xffffffff0b0a7890 */ /* 0x000fe2000fffe0ff */
[----:B------:R-:W-:Y:S01]  /*0150*/  MOV R35, RZ ;  /* 0x000000ff00237202 */ /* 0x000fe20000000f00 */
[----:B------:R-:W-:Y:S01]  /*0160*/  IMAD R20, R9, UR11, R0 ;  /* 0x0000000b09147c24 */ /* 0x000fe2000f8e0200 */
[----:B------:R-:W-:Y:S01]  /*0170*/  MOV R3, RZ ;  /* 0x000000ff00037202 */ /* 0x000fe20000000f00 */
[----:B------:R-:W-:-:S02]  /*0180*/  ULEA.HI UR8, UR10, 0x1, URZ, 0x1c ;  /* 0x000000010a087891 */ /* 0x000fc4000f8fe0ff */
[----:B0-----:R-:W-:Y:S02]  /*0190*/  ULEA UR6, UR9, UR6, 0x18 ;  /* 0x0000000609067291 */ /* 0x001fe4000f8ec0ff */
[----:B------:R-:W-:Y:S02]  /*01a0*/  ULEA UR7, UR9, UR7, 0x18 ;  /* 0x0000000709077291 */ /* 0x000fe4000f8ec0ff */
[----:B------:R-:W-:Y:S02]  /*01b0*/  ULOP3.LUT UP0, UR9, UR8, 0x3, URZ, 0xc0, !UPT ;  /* 0x0000000308097892 */ /* 0x000fe4000f80c0ff */
[----:B------:R-:W-:Y:S02]  /*01c0*/  LEA R21, R2, UR6, 0x6 ;  /* 0x0000000602157c11 */ /* 0x000fe4000f8e30ff */
[C---:B------:R-:W-:Y:S02]  /*01d0*/  LEA R7, R0.reuse, UR7, 0x2 ;  /* 0x0000000700077c11 */ /* 0x040fe4000f8e10ff */
[----:B------:R-:W-:-:S02]  /*01e0*/  LEA R6, R0, R21, 0x2 ;  /* 0x0000001500067211 */ /* 0x000fc400078e10ff */
[----:B------:R-:W-:Y:S01]  /*01f0*/  LEA R4, R2, R7, 0x6 ;  /* 0x0000000702047211 */ /* 0x000fe200078e30ff */
[----:B------:R-:W-:Y:S06]  /*0200*/  BRA.U !UP1, `(.L_x_1) ;  /* 0x0000000d09287547 */ /* 0x000fec000b800000 */
[----:B------:R-:W0:Y:S01]  /*0210*/  LDC.64 R28, c[0x0][0x380] ;  /* 0x0000e000ff1c7b82 */ /* 0x000e220000000a00 */
[C---:B------:R-:W-:Y:S01]  /*0220*/  IADD3 R27, PT, PT, R2.reuse, 0x100, RZ ;  /* 0x00000100021b7810 */ /* 0x040fe20007ffe0ff */
[----:B------:R-:W-:Y:S01]  /*0230*/  HFMA2 R3, -RZ, RZ, 0, 0 ;  /* 0x00000000ff037431 */ /* 0x000fe200000001ff */
[C---:B------:R-:W-:Y:S01]  /*0240*/  IADD3 R25, PT, PT, R2.reuse, 0x200, RZ ;  /* 0x0000020002197810 */ /* 0x040fe20007ffe0ff */
[----:B------:R-:W-:Y:S01]  /*0250*/  ULOP3.LUT UR8, UR8, 0x1ffffffc, URZ, 0xc0, !UPT ;  /* 0x1ffffffc08087892 */ /* 0x000fe2000f8ec0ff */
[----:B------:R-:W-:Y:S02]  /*0260*/  IADD3 R23, PT, PT, R2, 0x300, RZ ;  /* 0x0000030002177810 */ /* 0x000fe40007ffe0ff */
[----:B------:R-:W-:Y:S01]  /*0270*/  MOV R35, RZ ;  /* 0x000000ff00237202 */ /* 0x000fe20000000f00 */
[----:B------:R-:W1:Y:S01]  /*0280*/  LDC R16, c[0x0][0x398] ;  /* 0x0000e600ff107b82 */ /* 0x000e620000000800 */
[----:B------:R-:W-:Y:S01]  /*0290*/  MOV R17, R20 ;  /* 0x0000001400117202 */ /* 0x000fe20000000f00 */
[----:B------:R-:W-:Y:S01]  /*02a0*/  UIADD3 UR8, UPT, UPT, -UR8, URZ, URZ ;  /* 0x000000ff08087290 */ /* 0x000fe2000fffe1ff */
[----:B0-----:R-:W-:-:S03]  /*02b0*/  IMAD.WIDE.U32 R8, R20, 0x4, R28 ;  /* 0x0000000414087825 */ /* 0x001fc600078e001c */
[----:B------:R-:W-:Y:S01]  /*02c0*/  IADD3 R30, P0, PT, R8, 0x80, RZ ;  /* 0x00000080081e7810 */ /* 0x000fe20007f1e0ff */
[----:B-1----:R-:W-:-:S03]  /*02d0*/  IMAD R27, R27, R16, R5 ;  /* 0x000000101b1b7224 */ /* 0x002fc600078e0205 */
[----:B------:R-:W-:Y:S01]  /*02e0*/  IADD3.X R31, PT, PT, RZ, R9, RZ, P0, !PT ;  /* 0x00000009ff1f7210 */ /* 0x000fe200007fe4ff */
[-CC-:B------:R-:W-:Y:S02]  /*02f0*/  IMAD R25, R25, R16.reuse, R5.reuse ;  /* 0x0000001019197224 */ /* 0x180fe400078e0205 */
[-CC-:B------:R-:W-:Y:S02]  /*0300*/  IMAD R23, R23, R16.reuse, R5.reuse ;  /* 0x0000001017177224 */ /* 0x180fe400078e0205 */
[----:B------:R-:W-:-:S07]  /*0310*/  IMAD R19, R2, R16, R5 ;  /* 0x0000001002137224 */ /* 0x000fce00078e0205 */
.L_x_2:
[----:B------:R-:W0:Y:S01]  /*0320*/  LDC.64 R32, c[0x0][0x388] ;  /* 0x0000e200ff207b82 */ /* 0x000e220000000a00 */
[----:B------:R-:W-:-:S05]  /*0330*/  IMAD.WIDE.U32 R10, R17, 0x4, R28 ;  /* 0x00000004110a7825 */ /* 0x000fca00078e001c */
[----:B------:R-:W2:Y:S01]  /*0340*/  LDG.E R22, desc[UR12][R10.64] ;  /* 0x0000000c0a167981 */ /* 0x000ea2000c1e1900 */
[----:B0-----:R-:W-:-:S05]  /*0350*/  IMAD.WIDE R8, R19, 0x4, R32 ;  /* 0x0000000413087825 */ /* 0x001fca00078e0220 */
[----:B------:R-:W3:Y:S04]  /*0360*/  LDG.E R24, desc[UR12][R8.64] ;  /* 0x0000000c08187981 */ /* 0x000ee8000c1e1900 */
[----:B--2---:R-:W-:Y:S04]  /*0370*/  STS [R6], R22 ;  /* 0x0000001606007388 */ /* 0x004fe80000000800 */
[----:B---3--:R-:W-:Y:S01]  /*0380*/  STS [R4], R24 ;  /* 0x0000001804007388 */ /* 0x008fe20000000800 */
[----:B------:R-:W-:Y:S06]  /*0390*/  BAR.SYNC.DEFER_BLOCKING 0x0 ;  /* 0x0000000000007b1d */ /* 0x000fec0000010000 */
[----:B------:R-:W-:Y:S04]  /*03a0*/  LDS R26, [R7] ;  /* 0x00000000071a7984 */ /* 0x000fe80000000800 */
[----:B------:R-:W0:Y:S04]  /*03b0*/  LDS.128 R12, [R21] ;  /* 0x00000000150c7984 */ /* 0x000e280000000c00 */
[----:B------:R-:W1:Y:S04]  /*03c0*/  LDS R34, [R7+0x40] ;  /* 0x0000400007227984 */ /* 0x000e680000000800 */
[----:B------:R-:W2:Y:S04]  /*03d0*/  LDS R37, [R7+0x80] ;  /* 0x0000800007257984 */ /* 0x000ea80000000800 */
[----:B------:R-:W3:Y:S04]  /*03e0*/  LDS R18, [R7+0xc0] ;  /* 0x0000c00007127984 */ /* 0x000ee80000000800 */
[----:B------:R-:W-:Y:S04]  /*03f0*/  LDS.128 R8, [R21+0x10] ;  /* 0x0000100015087984 */ /* 0x000fe80000000c00 */
[----:B------:R-:W-:Y:S01]  /*0400*/  LDS R24, [R7+0x200] ;  /* 0x0002000007187984 */ /* 0x000fe20000000800 */
[----:B0-----:R-:W-:-:S03]  /*0410*/  FFMA R26, R12, R26, R35 ;  /* 0x0000001a0c1a7223 */ /* 0x001fc60000000023 */
[----:B------:R-:W0:Y:S04]  /*0420*/  LDS R35, [R7+0x100] ;  /* 0x0001000007237984 */ /* 0x000e280000000800 */
[----:B------:R-:W4:Y:S01]  /*0430*/  LDS R12, [R7+0x140] ;  /* 0x00014000070c7984 */ /* 0x000f220000000800 */
[----:B-1----:R-:W-:-:S04]  /*0440*/  FFMA R26, R34, R13, R26 ;  /* 0x0000000d221a7223 */ /* 0x002fc8000000001a */
[----:B--2---:R-:W-:-:S04]  /*0450*/  FFMA R37, R37, R14, R26 ;  /* 0x0000000e25257223 */ /* 0x004fc8000000001a */
[----:B---3--:R-:W-:Y:S02]  /*0460*/  FFMA R15, R18, R15, R37 ;  /* 0x0000000f120f7223 */ /* 0x008fe40000000025 */
[----:B------:R-:W1:Y:S04]  /*0470*/  LDS R37, [R7+0x180] ;  /* 0x0001800007257984 */ /* 0x000e680000000800 */
[----:B------:R-:W2:Y:S01]  /*0480*/  LDS R18, [R7+0x1c0] ;  /* 0x0001c00007127984 */ /* 0x000ea20000000800 */
[----:B0-----:R-:W-:-:S03]  /*0490*/  FFMA R15, R8, R35, R15 ;  /* 0x00000023080f7223 */ /* 0x001fc6000000000f */
[----:B------:R-:W-:Y:S01]  /*04a0*/  LDS R35, [R7+0x240] ;  /* 0x0002400007237984 */ /* 0x000fe20000000800 */
[----:B----4-:R-:W-:-:S03]  /*04b0*/  FFMA R22, R12, R9, R15 ;  /* 0x000000090c167223 */ /* 0x010fc6000000000f */
[----:B------:R-:W0:Y:S04]  /*04c0*/  LDS.128 R12, [R21+0x20] ;  /* 0x00002000150c7984 */ /* 0x000e280000000c00 */
[----:B------:R-:W3:Y:S04]  /*04d0*/  LDS R9, [R7+0x280] ;  /* 0x0002800007097984 */ /* 0x000ee80000000800 */
[----:B------:R-:W4:Y:S01]  /*04e0*/  LDS R8, [R7+0x2c0] ;  /* 0x0002c00007087984 */ /* 0x000f220000000800 */
[----:B-1----:R-:W-:-:S03]  /*04f0*/  FFMA R37, R37, R10, R22 ;  /* 0x0000000a25257223 */ /* 0x002fc60000000016 */
[----:B------:R-:W-:Y:S01]  /*0500*/  LDS R22, [R7+0x340] ;  /* 0x0003400007167984 */ /* 0x000fe20000000800 */
[----:B--2---:R-:W-:-:S03]  /*0510*/  FFMA R11, R18, R11, R37 ;  /* 0x0000000b120b7223 */ /* 0x004fc60000000025 */
[----:B------:R-:W-:Y:S04]  /*0520*/  LDS R37, [R7+0x380] ;  /* 0x0003800007257984 */ /* 0x000fe80000000800 */
[----:B------:R-:W-:Y:S01]  /*0530*/  LDS R18, [R7+0x3c0] ;  /* 0x0003c00007127984 */ /* 0x000fe20000000800 */
[----:B0-----:R-:W-:-:S04]  /*0540*/  FFMA R12, R12, R24, R11 ;  /* 0x000000180c0c7223 */ /* 0x001fc8000000000b */
[----:B------:R-:W-:-:S04]  /*0550*/  FFMA R12, R35, R13, R12 ;  /* 0x0000000d230c7223 */ /* 0x000fc8000000000c */
[----:B---3--:R-:W-:Y:S02]  /*0560*/  FFMA R11, R9, R14, R12 ;  /* 0x0000000e090b7223 */ /* 0x008fe4000000000c */
[----:B------:R-:W-:Y:S02]  /*0570*/  LDS R9, [R7+0x300] ;  /* 0x0003000007097984 */ /* 0x000fe40000000800 */
[----:B----4-:R-:W-:Y:S02]  /*0580*/  FFMA R11, R8, R15, R11 ;  /* 0x0000000f080b7223 */ /* 0x010fe4000000000b */
[----:B------:R-:W0:Y:S01]  /*0590*/  LDS.128 R12, [R21+0x30] ;  /* 0x00003000150c7984 */ /* 0x000e220000000c00 */
[----:B------:R-:W-:Y:S01]  /*05a0*/  BAR.SYNC.DEFER_BLOCKING 0x0 ;  /* 0x0000000000007b1d */ /* 0x000fe20000010000 */
[----:B------:R-:W-:-:S05]  /*05b0*/  IMAD.WIDE R34, R27, 0x4, R32 ;  /* 0x000000041b227825 */ /* 0x000fca00078e0220 */
[----:B------:R-:W2:Y:S04]  /*05c0*/  LDG.E R26, desc[UR12][R30.64+-0x40] ;  /* 0xffffc00c1e1a7981 */ /* 0x000ea8000c1e1900 */
[----:B------:R-:W3:Y:S01]  /*05d0*/  LDG.E R34, desc[UR12][R34.64] ;  /* 0x0000000c22227981 */ /* 0x000ee2000c1e1900 */
[----:B0-----:R-:W-:-:S04]  /*05e0*/  FFMA R12, R12, R9, R11 ;  /* 0x000000090c0c7223 */ /* 0x001fc8000000000b */
[----:B------:R-:W-:-:S04]  /*05f0*/  FFMA R12, R22, R13, R12 ;  /* 0x0000000d160c7223 */ /* 0x000fc8000000000c */
[----:B------:R-:W-:-:S04]  /*0600*/  FFMA R37, R37, R14, R12 ;  /* 0x0000000e25257223 */ /* 0x000fc8000000000c */
[----:B------:R-:W-:Y:S01]  /*0610*/  FFMA R15, R18, R15, R37 ;  /* 0x0000000f120f7223 */ /* 0x000fe20000000025 */
        /* <DEDUP_REMOVED lines=8> */
[----:B------:R-:W-:Y:S01]  /*06a0*/  LDS R37, [R7+0x100] ;  /* 0x0001000007257984 */ /* 0x000fe20000000800 */
[----:B0-----:R-:W-:-:S03]  /*06b0*/  FFMA R24, R8, R24, R15 ;  /* 0x0000001808187223 */ /* 0x001fc6000000000f */
[----:B------:R-:W0:Y:S04]  /*06c0*/  LDS.128 R12, [R21+0x10] ;  /* 0x00001000150c7984 */ /* 0x000e280000000c00 */
[----:B------:R-:W4:Y:S01]  /*06d0*/  LDS R8, [R7+0x140] ;  /* 0x0001400007087984 */ /* 0x000f220000000800 */
[----:B-1----:R-:W-:-:S03]  /*06e0*/  FFMA R22, R22, R9, R24 ;  /* 0x0000000916167223 */ /* 0x002fc60000000018 */
[----:B------:R-:W-:Y:S01]  /*06f0*/  LDS R24, [R7+0x200] ;  /* 0x0002000007187984 */ /* 0x000fe20000000800 */
        /* <DEDUP_REMOVED lines=13> */
[----:B------:R-:W-:Y:S01]  /*07d0*/  LDS R18, [R7+0x3c0] ;  /* 0x0003c00007127984 */ /* 0x000fe20000000800 */
[----:B0-----:R-:W-:-:S04]  /*07e0*/  FFMA R8, R8, R24, R15 ;  /* 0x0000001808087223 */ /* 0x001fc8000000000f */
[----:B------:R-:W-:Y:S02]  /*07f0*/  FFMA R8, R37, R9, R8 ;  /* 0x0000000925087223 */ /* 0x000fe40000000008 */
[----:B------:R-:W-:Y:S02]  /*0800*/  LDS R37, [R7+0x380] ;  /* 0x0003800007257984 */ /* 0x000fe40000000800 */
        /* <DEDUP_REMOVED lines=12> */
[----:B------:R-:W-:Y:S01]  /*08d0*/  IMAD.WIDE R32, R23, 0x4, R32 ;  /* 0x0000000417207825 */ /* 0x000fe200078e0220 */
        /* <DEDUP_REMOVED lines=8> */
[----:B------:R-:W-:Y:S04]  /*0960*/  LDS R37, [R7+0x100] ;  /* 0x0001000007257984 */ /* 0x000fe80000000800 */
[----:B------:R-:W-:Y:S01]  /*0970*/  LDS R18, [R7+0x140] ;  /* 0x0001400007127984 */ /* 0x000fe20000000800 */
[----:B0-----:R-:W-:-:S03]  /*0980*/  FFMA R12, R12, R24, R11 ;  /* 0x000000180c0c7223 */ /* 0x001fc6000000000b */
[----:B------:R-:W0:Y:S01]  /*0990*/  LDS.128 R8, [R21+0x10] ;  /* 0x0000100015087984 */ /* 0x000e220000000c00 */
[----:B-1----:R-:W-:-:S03]  /*09a0*/  FFMA R12, R22, R13, R12 ;  /* 0x0000000d160c7223 */ /* 0x002fc6000000000c */
[----:B------:R-:W-:Y:S01]  /*09b0*/  LDS R22, [R7+0x1c0] ;  /* 0x0001c00007167984 */ /* 0x000fe20000000800 */
[----:B--2---:R-:W-:-:S03]  /*09c0*/  FFMA R13, R35, R14, R12 ;  /* 0x0000000e230d7223 */ /* 0x004fc6000000000c */
[----:B------:R-:W1:Y:S01]  /*09d0*/  LDS R35, [R7+0x180] ;  /* 0x0001800007237984 */ /* 0x000e620000000800 */
[----:B---3--:R-:W-:-:S03]  /*09e0*/  FFMA R13, R26, R15, R13 ;  /* 0x0000000f1a0d7223 */ /* 0x008fc6000000000d */
[----:B------:R-:W-:Y:S01]  /*09f0*/  LDS R24, [R7+0x200] ;  /* 0x0002000007187984 */ /* 0x000fe20000000800 */
[----:B0-----:R-:W-:-:S03]  /*0a00*/  FFMA R37, R8, R37, R13 ;  /* 0x0000002508257223 */ /* 0x001fc6000000000d */
[----:B------:R-:W0:Y:S04]  /*0a10*/  LDS.128 R12, [R21+0x20] ;  /* 0x00002000150c7984 */ /* 0x000e280000000c00 */
[----:B------:R-:W2:Y:S01]  /*0a20*/  LDS R8, [R7+0x240] ;  /* 0x0002400007087984 */ /* 0x000ea20000000800 */
[----:B------:R-:W-:-:S03]  /*0a30*/  FFMA R18, R18, R9, R37 ;  /* 0x0000000912127223 */ /* 0x000fc60000000025 */
[----:B------:R-:W-:Y:S01]  /*0a40*/  LDS R37, [R7+0x380] ;  /* 0x0003800007257984 */ /* 0x000fe20000000800 */
[----:B-1----:R-:W-:-:S03]  /*0a50*/  FFMA R35, R35, R10, R18 ;  /* 0x0000000a23237223 */ /* 0x002fc60000000012 */
[----:B------:R-:W-:Y:S01]  /*0a60*/  LDS R18, [R7+0x3c0] ;  /* 0x0003c00007127984 */ /* 0x000fe20000000800 */
[----:B------:R-:W-:-:S03]  /*0a70*/  FFMA R11, R22, R11, R35 ;  /* 0x0000000b160b7223 */ /* 0x000fc60000000023 */
[----:B------:R-:W1:Y:S04]  /*0a80*/  LDS R35, [R7+0x280] ;  /* 0x0002800007237984 */ /* 0x000e680000000800 */
[----:B------:R-:W-:Y:S01]  /*0a90*/  LDS R22, [R7+0x340] ;  /* 0x0003400007167984 */ /* 0x000fe20000000800 */
[----:B0-----:R-:W-:-:S03]  /*0aa0*/  FFMA R11, R12, R24, R11 ;  /* 0x000000180c0b7223 */ /* 0x001fc6000000000b */
[----:B------:R-:W0:Y:S01]  /*0ab0*/  LDS R24, [R7+0x2c0] ;  /* 0x0002c00007187984 */ /* 0x000e220000000800 */
[----:B--2---:R-:W-:-:S03]  /*0ac0*/  FFMA R12, R8, R13, R11 ;  /* 0x0000000d080c7223 */ /* 0x004fc6000000000b */
[----:B------:R-:W-:Y:S04]  /*0ad0*/  LDS R13, [R7+0x300] ;  /* 0x00030000070d7984 */ /* 0x000fe80000000800 */
[----:B------:R-:W2:Y:S01]  /*0ae0*/  LDS.128 R8, [R21+0x30] ;  /* 0x0000300015087984 */ /* 0x000ea20000000c00 */
[----:B------:R-:W-:Y:S06]  /*0af0*/  BAR.SYNC.DEFER_BLOCKING 0x0 ;  /* 0x0000000000007b1d */ /* 0x000fec0000010000 */
[----:B------:R3:W4:Y:S04]  /*0b00*/  LDG.E R34, desc[UR12][R30.64+0x40] ;  /* 0x0000400c1e227981 */ /* 0x000728000c1e1900 */
[----:B------:R-:W5:Y:S01]  /*0b10*/  LDG.E R32, desc[UR12][R32.64] ;  /* 0x0000000c20207981 */ /* 0x000f62000c1e1900 */
[----:B-1----:R-:W-:-:S04]  /*0b20*/  FFMA R12, R35, R14, R12 ;  /* 0x0000000e230c7223 */ /* 0x002fc8000000000c */
[----:B0-----:R-:W-:-:S04]  /*0b30*/  FFMA R15, R24, R15, R12 ;  /* 0x0000000f180f7223 */ /* 0x001fc8000000000c */
[----:B--2---:R-:W-:-:S04]  /*0b40*/  FFMA R8, R8, R13, R15 ;  /* 0x0000000d08087223 */ /* 0x004fc8000000000f */
[----:B------:R-:W-:-:S04]  /*0b50*/  FFMA R8, R22, R9, R8 ;  /* 0x0000000916087223 */ /* 0x000fc80000000008 */
[----:B------:R-:W-:-:S04]  /*0b60*/  FFMA R37, R37, R10, R8 ;  /* 0x0000000a25257223 */ /* 0x000fc80000000008 */
[----:B------:R-:W-:Y:S01]  /*0b70*/  FFMA R18, R18, R11, R37 ;  /* 0x0000000b12127223 */ /* 0x000fe20000000025 */
[----:B------:R-:W-:-:S04]  /*0b80*/  UIADD3 UR8, UPT, UPT, UR8, 0x4, URZ ;  /* 0x0000000408087890 */ /* 0x000fc8000fffe0ff */
[----:B------:R-:W-:Y:S01]  /*0b90*/  UISETP.NE.AND UP1, UPT, UR8, URZ, UPT ;  /* 0x000000ff0800728c */ /* 0x000fe2000bf25270 */
[----:B---3--:R-:W-:Y:S02]  /*0ba0*/  IADD3 R30, P0, PT, R30, 0x100, RZ ;  /* 0x000001001e1e7810 */ /* 0x008fe40007f1e0ff */
[----:B------:R-:W-:Y:S02]  /*0bb0*/  IADD3 R3, PT, PT, R3, 0x40, RZ ;  /* 0x0000004003037810 */ /* 0x000fe40007ffe0ff */
[----:B------:R-:W-:Y:S02]  /*0bc0*/  IADD3.X R31, PT, PT, RZ, R31, RZ, P0, !PT ;  /* 0x0000001fff1f7210 */ /* 0x000fe400007fe4ff */
[----:B------:R-:W-:Y:S02]  /*0bd0*/  IADD3 R17, PT, PT, R17, 0x40, RZ ;  /* 0x0000004011117810 */ /* 0x000fe40007ffe0ff */
[C---:B------:R-:W-:Y:S02]  /*0be0*/  LEA R19, R16.reuse, R19, 0xa ;  /* 0x0000001310137211 */ /* 0x040fe400078e50ff */
[----:B------:R-:W-:-:S02]  /*0bf0*/  LEA R27, R16, R27, 0xa ;  /* 0x0000001b101b7211 */ /* 0x000fc400078e50ff */
[C---:B------:R-:W-:Y:S02]  /*0c00*/  LEA R25, R16.reuse, R25, 0xa ;  /* 0x0000001910197211 */ /* 0x040fe400078e50ff */
[----:B------:R-:W-:Y:S01]  /*0c10*/  LEA R23, R16, R23, 0xa ;  /* 0x0000001710177211 */ /* 0x000fe200078e50ff */
[----:B----4-:R-:W-:Y:S04]  /*0c20*/  STS [R6], R34 ;  /* 0x0000002206007388 */ /* 0x010fe80000000800 */
[----:B-----5:R-:W-:Y:S01]  /*0c30*/  STS [R4], R32 ;  /* 0x0000002004007388 */ /* 0x020fe20000000800 */
[----:B------:R-:W-:Y:S06]  /*0c40*/  BAR.SYNC.DEFER_BLOCKING 0x0 ;  /* 0x0000000000007b1d */ /* 0x000fec0000010000 */
[----:B------:R-:W-:Y:S04]  /*0c50*/  LDS R35, [R7] ;  /* 0x0000000007237984 */ /* 0x000fe80000000800 */
[----:B------:R-:W0:Y:S04]  /*0c60*/  LDS.128 R12, [R21] ;  /* 0x00000000150c7984 */ /* 0x000e280000000c00 */
[----:B------:R-:W1:Y:S04]  /*0c70*/  LDS R24, [R7+0x40] ;  /* 0x0000400007187984 */ /* 0x000e680000000800 */
[----:B------:R-:W2:Y:S04]  /*0c80*/  LDS R33, [R7+0x80] ;  /* 0x0000800007217984 */ /* 0x000ea80000000800 */
[----:B------:R-:W3:Y:S04]  /*0c90*/  LDS R26, [R7+0xc0] ;  /* 0x0000c000071a7984 */ /* 0x000ee80000000800 */
[----:B------:R-:W-:Y:S04]  /*0ca0*/  LDS R37, [R7+0x100] ;  /* 0x0001000007257984 */ /* 0x000fe80000000800 */
[----:B------:R-:W4:Y:S04]  /*0cb0*/  LDS.128 R8, [R21+0x10] ;  /* 0x0000100015087984 */ /* 0x000f280000000c00 */
[----:B------:R-:W-:Y:S01]  /*0cc0*/  LDS R22, [R7+0x240] ;  /* 0x0002400007167984 */ /* 0x000fe20000000800 */
[----:B0-----:R-:W-:-:S03]  /*0cd0*/  FFMA R35, R12, R35, R18 ;  /* 0x000000230c237223 */ /* 0x001fc60000000012 */
[----:B------:R-:W0:Y:S01]  /*0ce0*/  LDS R18, [R7+0x140] ;  /* 0x0001400007127984 */ /* 0x000e220000000800 */
[----:B-1----:R-:W-:-:S03]  /*0cf0*/  FFMA R24, R24, R13, R35 ;  /* 0x0000000d18187223 */ /* 0x002fc60000000023 */
[----:B------:R-:W1:Y:S01]  /*0d00*/  LDS R35, [R7+0x180] ;  /* 0x0001800007237984 */ /* 0x000e620000000800 */
[----:B--2---:R-:W-:-:S03]  /*0d10*/  FFMA R33, R33, R14, R24 ;  /* 0x0000000e21217223 */ /* 0x004fc60000000018 */
[----:B------:R-:W2:Y:S01]  /*0d20*/  LDS R24, [R7+0x1c0] ;  /* 0x0001c00007187984 */ /* 0x000ea20000000800 */
[----:B---3--:R-:W-:-:S03]  /*0d30*/  FFMA R26, R26, R15, R33 ;  /* 0x0000000f1a1a7223 */ /* 0x008fc60000000021 */
[----:B------:R-:W-:Y:S04]  /*0d40*/  LDS R33, [R7+0x200] ;  /* 0x0002000007217984 */ /* 0x000fe80000000800 */
[----:B------:R-:W3:Y:S01]  /*0d50*/  LDS.128 R12, [R21+0x20] ;  /* 0x00002000150c7984 */ /* 0x000ee20000000c00 */
[----:B----4-:R-:W-:-:S04]  /*0d60*/  FFMA R37, R8, R37, R26 ;  /* 0x0000002508257223 */ /* 0x010fc8000000001a */
[----:B0-----:R-:W-:Y:S02]  /*0d70*/  FFMA R18, R18, R9, R37 ;  /* 0x0000000912127223 */ /* 0x001fe40000000025 */
[----:B------:R-:W0:Y:S02]  /*0d80*/  LDS R37, [R7+0x280] ;  /* 0x0002800007257984 */ /* 0x000e240000000800 */
[----:B-1----:R-:W-:Y:S02]  /*0d90*/  FFMA R35, R35, R10, R18 ;  /* 0x0000000a23237223 */ /* 0x002fe40000000012 */
[----:B------:R-:W1:Y:S02]  /*0da0*/  LDS R18, [R7+0x2c0] ;  /* 0x0002c00007127984 */ /* 0x000e640000000800 */
[----:B--2---:R-:W-:Y:S02]  /*0db0*/  FFMA R24, R24, R11, R35 ;  /* 0x0000000b18187223 */ /* 0x004fe40000000023 */
[----:B------:R-:W-:Y:S04]  /*0dc0*/  LDS R35, [R7+0x300] ;  /* 0x0003000007237984 */ /* 0x000fe80000000800 */
[----:B------:R-:W2:Y:S01]  /*0dd0*/  LDS.128 R8, [R21+0x30] ;  /* 0x0000300015087984 */ /* 0x000ea20000000c00 */
[----:B---3--:R-:W-:-:S03]  /*0de0*/  FFMA R26, R12, R33, R24 ;  /* 0x000000210c1a7223 */ /* 0x008fc60000000018 */
[----:B------:R-:W3:Y:S04]  /*0df0*/  LDS R24, [R7+0x340] ;  /* 0x0003400007187984 */ /* 0x000ee80000000800 */
[----:B------:R-:W4:Y:S04]  /*0e00*/  LDS R33, [R7+0x380] ;  /* 0x0003800007217984 */ /* 0x000f280000000800 */
[----:B------:R-:W5:Y:S01]  /*0e10*/  LDS R12, [R7+0x3c0] ;  /* 0x0003c000070c7984 */ /* 0x000f620000000800 */
[----:B------:R-:W-:-:S04]  /*0e20*/  FFMA R22, R22, R13, R26 ;  /* 0x0000000d16167223 */ /* 0x000fc8000000001a */
[----:B0-----:R-:W-:-:S04]  /*0e30*/  FFMA R37, R37, R14, R22 ;  /* 0x0000000e25257223 */ /* 0x001fc80000000016 */
[----:B-1----:R-:W-:-:S04]  /*0e40*/  FFMA R15, R18, R15, R37 ;  /* 0x0000000f120f7223 */ /* 0x002fc80000000025 */
[----:B--2---:R-:W-:-:S04]  /*0e50*/  FFMA R15, R8, R35, R15 ;  /* 0x00000023080f7223 */ /* 0x004fc8000000000f */
[----:B---3--:R-:W-:-:S04]  /*0e60*/  FFMA R24, R24, R9, R15 ;  /* 0x0000000918187223 */ /* 0x008fc8000000000f */
[----:B----4-:R-:W-:-:S04]  /*0e70*/  FFMA R33, R33, R10, R24 ;  /* 0x0000000a21217223 */ /* 0x010fc80000000018 */
[----:B-----5:R-:W-:Y:S01]  /*0e80*/  FFMA R35, R12, R11, R33 ;  /* 0x0000000b0c237223 */ /* 0x020fe20000000021 */
[----:B------:R-:W-:Y:S06]  /*0e90*/  BAR.SYNC.DEFER_BLOCKING 0x0 ;  /* 0x0000000000007b1d */ /* 0x000fec0000010000 */
[----:B------:R-:W-:Y:S05]  /*0ea0*/  BRA.U UP1, `(.L_x_2) ;  /* 0xfffffff5011c7547 */ /* 0x000fea000b83ffff */
.L_x_1:
[----:B------:R-:W-:Y:S05]  /*0eb0*/  BRA.U !UP0, `(.L_x_0) ;  /* 0x00000009086c7547 */ /* 0x000fea000b800000 */
[----:B------:R-:W-:Y:S02]  /*0ec0*/  UISETP.NE.AND UP1, UPT, UR9, 0x1, UPT ;  /* 0x000000010900788c */ /* 0x000fe4000bf25270 */
[----:B------:R-:W-:-:S07]  /*0ed0*/  ULOP3.LUT UP0, URZ, UR10, 0x10, URZ, 0xc0, !UPT ;  /* 0x000000100aff7892 */ /* 0x000fce000f80c0ff */
[----:B------:R-:W-:Y:S05]  /*0ee0*/  BRA.U !UP1, `(.L_x_3) ;  /* 0x0000000509947547 */ /* 0x000fea000b800000 */
[----:B------:R-:W0:Y:S01]  /*0ef0*/  LDC.64 R12, c[0x0][0x380] ;  /* 0x0000e000ff0c7b82 */ /* 0x000e220000000a00 */
[----:B------:R-:W1:Y:S01]  /*0f00*/  LDCU UR6, c[0x0][0x398] ;  /* 0x00007300ff0677ac */ /* 0x000e620008000800 */
[----:B------:R-:W-:Y:S02]  /*0f10*/  LEA R16, R3, R2, 0x4 ;  /* 0x0000000203107211 */ /* 0x000fe400078e20ff */
[----:B------:R-:W-:-:S04]  /*0f20*/  IADD3 R9, PT, PT, R20, R3, RZ ;  /* 0x0000000314097210 */ /* 0x000fc80007ffe0ff */
[----:B------:R-:W2:Y:S01]  /*0f30*/  LDC.64 R22, c[0x0][0x388] ;  /* 0x0000e200ff167b82 */ /* 0x000ea20000000a00 */
[----:B-1----:R-:W-:Y:S02]  /*0f40*/  IMAD R19, R16, UR6, R5 ;  /* 0x0000000610137c24 */ /* 0x002fe4000f8e0205 */
[----:B0-----:R-:W-:-:S05]  /*0f50*/  IMAD.WIDE.U32 R12, R9, 0x4, R12 ;  /* 0x00000004090c7825 */ /* 0x001fca00078e000c */
[----:B------:R-:W3:Y:S01]  /*0f60*/  LDG.E R17, desc[UR12][R12.64] ;  /* 0x0000000c0c117981 */ /* 0x000ee2000c1e1900 */
[----:B--2---:R-:W-:-:S06]  /*0f70*/  IMAD.WIDE R18, R19, 0x4, R22 ;  /* 0x0000000413127825 */ /* 0x004fcc00078e0216 */
[----:B------:R-:W2:Y:S01]  /*0f80*/  LDG.E R19, desc[UR12][R18.64] ;  /* 0x0000000c12137981 */ /* 0x000ea2000c1e1900 */
[----:B------:R-:W-:-:S03]  /*0f90*/  IADD3 R16, PT, PT, R16, 0x100, RZ ;  /* 0x0000010010107810 */ /* 0x000fc60007ffe0ff */
[----:B---3--:R-:W-:Y:S04]  /*0fa0*/  STS [R6], R17 ;  /* 0x0000001106007388 */ /* 0x008fe80000000800 */
[----:B--2---:R-:W-:Y:S01]  /*0fb0*/  STS [R4], R19 ;  /* 0x0000001304007388 */ /* 0x004fe20000000800 */
        /* <DEDUP_REMOVED lines=8> */
[----:B------:R-:W5:Y:S04]  /*1040*/  LDS R29, [R7+0x140] ;  /* 0x00014000071d7984 */ /* 0x000f680000000800 */
[----:B------:R-:W-:Y:S04]  /*1050*/  LDS R33, [R7+0x200] ;  /* 0x0002000007217984 */ /* 0x000fe80000000800 */
[----:B------:R-:W-:Y:S04]  /*1060*/  LDS R32, [R7+0x240] ;  /* 0x0002400007207984 */ /* 0x000fe80000000800 */
[----:B------:R-:W-:Y:S01]  /*1070*/  LDS R30, [R7+0x2c0] ;  /* 0x0002c000071e7984 */ /* 0x000fe20000000800 */
[----:B0-----:R-:W-:-:S03]  /*1080*/  FFMA R8, R8, R24, R35 ;  /* 0x0000001808087223 */ /* 0x001fc60000000023 */
[----:B------:R-:W-:Y:S01]  /*1090*/  LDS R35, [R7+0x280] ;  /* 0x0002800007237984 */ /* 0x000fe20000000800 */
[----:B-1----:R-:W-:-:S04]  /*10a0*/  FFMA R9, R25, R9, R8 ;  /* 0x0000000919097223 */ /* 0x002fc80000000008 */
[----:B--2---:R-:W-:Y:S02]  /*10b0*/  FFMA R10, R26, R10, R9 ;  /* 0x0000000a1a0a7223 */ /* 0x004fe40000000009 */
[----:B------:R-:W-:Y:S02]  /*10c0*/  LDS R26, [R7+0x340] ;  /* 0x00034000071a7984 */ /* 0x000fe40000000800 */
[----:B---3--:R-:W-:Y:S01]  /*10d0*/  FFMA R11, R27, R11, R10 ;  /* 0x0000000b1b0b7223 */ /* 0x008fe2000000000a */
[----:B------:R-:W-:Y:S01]  /*10e0*/  IMAD R9, R16, UR6, R5 ;  /* 0x0000000610097c24 */ /* 0x000fe2000f8e0205 */
[----:B------:R-:W0:Y:S01]  /*10f0*/  LDCU.64 UR6, c[0x0][0x380] ;  /* 0x00007000ff0677ac */ /* 0x000e220008000a00 */
[----:B------:R-:W-:Y:S01]  /*1100*/  LDS R27, [R7+0x300] ;  /* 0x00030000071b7984 */ /* 0x000fe20000000800 */
[----:B----4-:R-:W-:Y:S01]  /*1110*/  FFMA R12, R12, R28, R11 ;  /* 0x0000001c0c0c7223 */ /* 0x010fe2000000000b */
[----:B------:R-:W-:Y:S02]  /*1120*/  IMAD.WIDE R22, R9, 0x4, R22 ;  /* 0x0000000409167825 */ /* 0x000fe400078e0216 */
[----:B------:R-:W-:Y:S02]  /*1130*/  LDS R28, [R7+0x3c0] ;  /* 0x0003c000071c7984 */ /* 0x000fe40000000800 */
[----:B-----5:R-:W-:-:S02]  /*1140*/  FFMA R34, R29, R13, R12 ;  /* 0x0000000d1d227223 */ /* 0x020fc4000000000c */
[----:B------:R-:W1:Y:S04]  /*1150*/  LDS R13, [R7+0x180] ;  /* 0x00018000070d7984 */ /* 0x000e680000000800 */
[----:B------:R-:W2:Y:S04]  /*1160*/  LDS R12, [R7+0x1c0] ;  /* 0x0001c000070c7984 */ /* 0x000ea80000000800 */
[----:B------:R-:W-:Y:S04]  /*1170*/  LDS R29, [R7+0x380] ;  /* 0x00038000071d7984 */ /* 0x000fe80000000800 */
[----:B------:R-:W3:Y:S04]  /*1180*/  LDS.128 R16, [R21+0x20] ;  /* 0x0000200015107984 */ /* 0x000ee80000000c00 */
[----:B------:R-:W4:Y:S01]  /*1190*/  LDS.128 R8, [R21+0x30] ;  /* 0x0000300015087984 */ /* 0x000f220000000c00 */
[----:B------:R-:W-:Y:S01]  /*11a0*/  BAR.SYNC.DEFER_BLOCKING 0x0 ;  /* 0x0000000000007b1d */ /* 0x000fe20000010000 */
[----:B------:R-:W-:-:S04]  /*11b0*/  IADD3 R25, P0, PT, R20, R3, RZ ;  /* 0x0000000314197210 */ /* 0x000fc80007f1e0ff */
[----:B------:R-:W-:Y:S02]  /*11c0*/  IADD3.X R36, PT, PT, RZ, RZ, RZ, P0, !PT ;  /* 0x000000ffff247210 */ /* 0x000fe400007fe4ff */
[----:B0-----:R-:W-:-:S04]  /*11d0*/  LEA R24, P0, R25, UR6, 0x2 ;  /* 0x0000000619187c11 */ /* 0x001fc8000f8010ff */
[----:B------:R-:W-:-:S06]  /*11e0*/  LEA.HI.X R25, R25, UR7, R36, 0x2, P0 ;  /* 0x0000000719197c11 */ /* 0x000fcc00080f1424 */
[----:B------:R-:W5:Y:S04]  /*11f0*/  LDG.E R25, desc[UR12][R24.64+0x40] ;  /* 0x0000400c18197981 */ /* 0x000f68000c1e1900 */
[----:B------:R2:W5:Y:S01]  /*1200*/  LDG.E R37, desc[UR12][R22.64] ;  /* 0x0000000c16257981 */ /* 0x000562000c1e1900 */
[----:B-1----:R-:W-:-:S04]  /*1210*/  FFMA R13, R13, R14, R34 ;  /* 0x0000000e0d0d7223 */ /* 0x002fc80000000022 */
[----:B--2---:R-:W-:-:S04]  /*1220*/  FFMA R23, R12, R15, R13 ;  /* 0x0000000f0c177223 */ /* 0x004fc8000000000d */
[----:B---3--:R-:W-:-:S04]  /*1230*/  FFMA R23, R16, R33, R23 ;  /* 0x0000002110177223 */ /* 0x008fc80000000017 */
[----:B------:R-:W-:-:S04]  /*1240*/  FFMA R32, R32, R17, R23 ;  /* 0x0000001120207223 */ /* 0x000fc80000000017 */
[----:B------:R-:W-:-:S04]  /*1250*/  FFMA R35, R35, R18, R32 ;  /* 0x0000001223237223 */ /* 0x000fc80000000020 */
[----:B------:R-:W-:-:S04]  /*1260*/  FFMA R35, R30, R19, R35 ;  /* 0x000000131e237223 */ /* 0x000fc80000000023 */
[----:B----4-:R-:W-:-:S04]  /*1270*/  FFMA R27, R8, R27, R35 ;  /* 0x0000001b081b7223 */ /* 0x010fc80000000023 */
[----:B------:R-:W-:-:S04]  /*1280*/  FFMA R26, R26, R9, R27 ;  /* 0x000000091a1a7223 */ /* 0x000fc8000000001b */
[----:B------:R-:W-:-:S04]  /*1290*/  FFMA R29, R29, R10, R26 ;  /* 0x0000000a1d1d7223 */ /* 0x000fc8000000001a */
[----:B------:R-:W-:Y:S01]  /*12a0*/  FFMA R29, R28, R11, R29 ;  /* 0x0000000b1c1d7223 */ /* 0x000fe2000000001d */
[----:B------:R-:W-:Y:S01]  /*12b0*/  IADD3 R3, PT, PT, R3, 0x20, RZ ;  /* 0x0000002003037810 */ /* 0x000fe20007ffe0ff */
[----:B-----5:R-:W-:Y:S04]  /*12c0*/  STS [R6], R25 ;  /* 0x0000001906007388 */ /* 0x020fe80000000800 */
[----:B------:R-:W-:Y:S01]  /*12d0*/  STS [R4], R37 ;  /* 0x0000002504007388 */ /* 0x000fe20000000800 */
        /* <DEDUP_REMOVED lines=9> */
[----:B------:R-:W5:Y:S04]  /*1370*/  LDS R25, [R7+0x180] ;  /* 0x0001800007197984 */ /* 0x000f680000000800 */
[----:B------:R-:W5:Y:S04]  /*1380*/  LDS R26, [R7+0x1c0] ;  /* 0x0001c000071a7984 */ /* 0x000f680000000800 */
[----:B------:R-:W-:Y:S04]  /*1390*/  LDS R27, [R7+0x200] ;  /* 0x00020000071b7984 */ /* 0x000fe80000000800 */
[----:B------:R-:W5:Y:S01]  /*13a0*/  LDS.128 R8, [R21+0x20] ;  /* 0x0000200015087984 */ /* 0x000f620000000c00 */
        /* <DEDUP_REMOVED lines=9> */
[----:B----4-:R-:W-:-:S03]  /*1440*/  FFMA R33, R16, R23, R33 ;  /* 0x0000001710217223 */ /* 0x010fc60000000021 */
[----:B------:R-:W4:Y:S04]  /*1450*/  LDS R24, [R7+0x340] ;  /* 0x0003400007187984 */ /* 0x000f280000000800 */
[----:B------:R-:W4:Y:S01]  /*1460*/  LDS R23, [R7+0x380] ;  /* 0x0003800007177984 */ /* 0x000f220000000800 */
[----:B-----5:R-:W-:-:S03]  /*1470*/  FFMA R30, R30, R17, R33 ;  /* 0x000000111e1e7223 */ /* 0x020fc60000000021 */
[----:B------:R-:W5:Y:S01]  /*1480*/  LDS R16, [R7+0x3c0] ;  /* 0x0003c00007107984 */ /* 0x000f620000000800 */
[----:B------:R-:W-:-:S04]  /*1490*/  FFMA R25, R25, R18, R30 ;  /* 0x0000001219197223 */ /* 0x000fc8000000001e */
[----:B------:R-:W-:-:S04]  /*14a0*/  FFMA R19, R26, R19, R25 ;  /* 0x000000131a137223 */ /* 0x000fc80000000019 */
[----:B------:R-:W-:-:S04]  /*14b0*/  FFMA R19, R8, R27, R19 ;  /* 0x0000001b08137223 */ /* 0x000fc80000000013 */
[----:B0-----:R-:W-:-:S04]  /*14c0*/  FFMA R28, R28, R9, R19 ;  /* 0x000000091c1c7223 */ /* 0x001fc80000000013 */
[----:B-1----:R-:W-:-:S04]  /*14d0*/  FFMA R29, R29, R10, R28 ;  /* 0x0000000a1d1d7223 */ /* 0x002fc8000000001c */
[----:B--2---:R-:W-:-:S04]  /*14e0*/  FFMA R11, R22, R11, R29 ;  /* 0x0000000b160b7223 */ /* 0x004fc8000000001d */
[----:B---3--:R-:W-:-:S04]  /*14f0*/  FFMA R11, R12, R31, R11 ;  /* 0x0000001f0c0b7223 */ /* 0x008fc8000000000b */
[----:B----4-:R-:W-:-:S04]  /*1500*/  FFMA R24, R24, R13, R11 ;  /* 0x0000000d18187223 */ /* 0x010fc8000000000b */
[----:B------:R-:W-:-:S04]  /*1510*/  FFMA R23, R23, R14, R24 ;  /* 0x0000000e17177223 */ /* 0x000fc80000000018 */
[----:B-----5:R-:W-:Y:S01]  /*1520*/  FFMA R35, R16, R15, R23 ;  /* 0x0000000f10237223 */ /* 0x020fe20000000017 */
[----:B------:R-:W-:Y:S06]  /*1530*/  BAR.SYNC.DEFER_BLOCKING 0x0 ;  /* 0x0000000000007b1d */ /* 0x000fec0000010000 */
.L_x_3:
[----:B------:R-:W-:Y:S05]  /*1540*/  BRA.U UP0, `(.L_x_0) ;  /* 0x0000000100c87547 */ /* 0x000fea000b800000 */
[----:B------:R-:W0:Y:S01]  /*1550*/  LDC.64 R12, c[0x0][0x380] ;  /* 0x0000e000ff0c7b82 */ /* 0x000e220000000a00 */
[----:B------:R-:W1:Y:S01]  /*1560*/  LDCU UR6, c[0x0][0x398] ;  /* 0x00007300ff0677ac */ /* 0x000e620008000800 */
[----:B------:R-:W-:Y:S02]  /*1570*/  LEA R8, R3, R2, 0x4 ;  /* 0x0000000203087211 */ /* 0x000fe400078e20ff */
[----:B------:R-:W-:-:S04]  /*1580*/  IADD3 R3, PT, PT, R20, R3, RZ ;  /* 0x0000000314037210 */ /* 0x000fc80007ffe0ff */
[----:B------:R-:W2:Y:S01]  /*1590*/  LDC.64 R14, c[0x0][0x388] ;  /* 0x0000e200ff0e7b82 */ /* 0x000ea20000000a00 */
[----:B-1----:R-:W-:Y:S02]  /*15a0*/  IMAD R5, R8, UR6, R5 ;  /* 0x0000000608057c24 */ /* 0x002fe4000f8e0205 */
[----:B0-----:R-:W-:-:S06]  /*15b0*/  IMAD.WIDE.U32 R12, R3, 0x4, R12 ;  /* 0x00000004030c7825 */ /* 0x001fcc00078e000c */
[----:B------:R-:W3:Y:S01]  /*15c0*/  LDG.E R13, desc[UR12][R12.64] ;  /* 0x0000000c0c0d7981 */ /* 0x000ee2000c1e1900 */
[----:B--2---:R-:W-:-:S06]  /*15d0*/  IMAD.WIDE R14, R5, 0x4, R14 ;  /* 0x00000004050e7825 */ /* 0x004fcc00078e020e */
[----:B------:R-:W2:Y:S04]  /*15e0*/  LDG.E R15, desc[UR12][R14.64] ;  /* 0x0000000c0e0f7981 */ /* 0x000ea8000c1e1900 */
        /* <DEDUP_REMOVED lines=25> */
[----:B------:R-:W4:Y:S01]  /*1780*/  LDS R27, [R7+0x340] ;  /* 0x00034000071b7984 */ /* 0x000f220000000800 */
[----:B-----5:R-:W-:-:S03]  /*1790*/  FFMA R20, R20, R17, R11 ;  /* 0x0000001114147223 */ /* 0x020fc6000000000b */
[----:B------:R-:W5:Y:S04]  /*17a0*/  LDS R10, [R7+0x380] ;  /* 0x00038000070a7984 */ /* 0x000f680000000800 */
        /* <DEDUP_REMOVED lines=9> */
[----:B-----5:R-:W-:-:S04]  /*1840*/  FFMA R10, R10, R34, R27 ;  /* 0x000000220a0a7223 */ /* 0x020fc8000000001b */
[----:B------:R-:W-:Y:S01]  /*1850*/  FFMA R35, R11, R35, R10 ;  /* 0x000000230b237223 */ /* 0x000fe2000000000a */
[----:B------:R-:W-:Y:S06]  /*1860*/  BAR.SYNC.DEFER_BLOCKING 0x0 ;  /* 0x0000000000007b1d */ /* 0x000fec0000010000 */
.L_x_0:
[----:B------:R-:W0:Y:S01]  /*1870*/  LDC.64 R4, c[0x0][0x390] ;  /* 0x0000e400ff047b82 */ /* 0x000e220000000a00 */
[----:B------:R-:W1:Y:S01]  /*1880*/  LDCU UR6, c[0x0][0x398] ;  /* 0x00007300ff0677ac */ /* 0x000e620008000800 */
[----:B---3--:R-:W-:Y:S02]  /*1890*/  IADD3 R3, PT, PT, R2, UR5, RZ ;  /* 0x0000000502037c10 */ /* 0x008fe4000fffe0ff */
[----:B------:R-:W-:Y:S01]  /*18a0*/  IADD3 R0, PT, PT, R0, UR4, RZ ;  /* 0x0000000400007c10 */ /* 0x000fe2000fffe0ff */
[----:B------:R-:W2:Y:S01]  /*18b0*/  LDCU UR4, c[0x0][0x3a8] ;  /* 0x00007500ff0477ac */ /* 0x000ea20008000800 */
[----:B------:R-:W3:Y:S03]  /*18c0*/  LDCU UR5, c[0x0][0x3a4] ;  /* 0x00007480ff0577ac */ /* 0x000ee60008000800 */
[----:B-1----:R-:W-:-:S04]  /*18d0*/  IMAD R3, R3, UR6, R0 ;  /* 0x0000000603037c24 */ /* 0x002fc8000f8e0200 */
[----:B0-----:R-:W-:-:S05]  /*18e0*/  IMAD.WIDE R2, R3, 0x4, R4 ;  /* 0x0000000403027825 */ /* 0x001fca00078e0204 */
[----:B------:R-:W2:Y:S02]  /*18f0*/  LDG.E R0, desc[UR12][R2.64] ;  /* 0x0000000c02007981 */ /* 0x000ea4000c1e1900 */
[----:B--2---:R-:W-:-:S04]  /*1900*/  FMUL R0, R0, UR4 ;  /* 0x0000000400007c20 */ /* 0x004fc80008400000 */
[----:B---3--:R-:W-:-:S05]  /*1910*/  FFMA R35, R35, UR5, R0 ;  /* 0x0000000523237c23 */ /* 0x008fca0008000000 */
[----:B------:R-:W-:Y:S01]  /*1920*/  STG.E desc[UR12][R2.64], R35 ;  /* 0x0000002302007986 */ /* 0x000fe2000c10190c */
[----:B------:R-:W-:Y:S05]  /*1930*/  EXIT ;  /* 0x000000000000794d */ /* 0x000fea0003800000 */
.L_x_4:
[----:B------:R-:W-:-:S00]  /*1940*/  BRA `(.L_x_4) ;  /* 0xfffffffc00fc7947 */ /* 0x000fc0000383ffff */
[----:B------:R-:W-:-:S00]  /*1950*/  NOP ;  /* 0x0000000000007918 */ /* 0x000fc00000000000 */
        /* <DEDUP_REMOVED lines=10> */
.L_x_10:


//--------------------- .text._Z16sgemm_gpu_kernelPKfS0_Pfiiiff --------------------------
	.section	.text._Z16sgemm_gpu_kernelPKfS0_Pfiiiff,"ax",@progbits
	.align	128
        .global         _Z16sgemm_gpu_kernelPKfS0_Pfiiiff
        .type           _Z16sgemm_gpu_kernelPKfS0_Pfiiiff,@function
        .size           _Z16sgemm_gpu_kernelPKfS0_Pfiiiff,(.L_x_11 - _Z16sgemm_gpu_kernelPKfS0_Pfiiiff)
        .other          _Z16sgemm_gpu_kernelPKfS0_Pfiiiff,@"STO_CUDA_ENTRY STV_DEFAULT"
_Z16sgemm_gpu_kernelPKfS0_Pfiiiff:
.text._Z16sgemm_gpu_kernelPKfS0_Pfiiiff:
[----:B------:R-:W-:Y:S01]  /*0000*/  LDC R1, c[0x0][0x37c] ;  /* 0x0000df00ff017b82 */ /* 0x000fe20000000800 */
[----:B------:R-:W0:Y:S01]  /*0010*/  S2R R3, SR_TID.X ;  /* 0x0000000000037919 */ /* 0x000e220000002100 */
[----:B------:R-:W1:Y:S06]  /*0020*/  LDCU UR18, c[0x0][0x3a0] ;  /* 0x00007400ff1277ac */ /* 0x000e6c0008000800 */
[----:B------:R-:W0:Y:S01]  /*0030*/  LDC R0, c[0x0][0x360] ;  /* 0x0000d800ff007b82 */ /* 0x000e220000000800 */
[----:B------:R-:W-:Y:S01]  /*0040*/  HFMA2 R12, -RZ, RZ, 0, 0 ;  /* 0x00000000ff0c7431 */ /* 0x000fe200000001ff */
[----:B------:R-:W2:Y:S01]  /*0050*/  S2R R2, SR_TID.Y ;  /* 0x0000000000027919 */ /* 0x000ea20000002200 */
[----:B------:R-:W3:Y:S05]  /*0060*/  LDCU.64 UR16, c[0x0][0x358] ;  /* 0x00006b00ff1077ac */ /* 0x000eea0008000a00 */
[----:B------:R-:W0:Y:S08]  /*0070*/  S2UR UR4, SR_CTAID.X ;  /* 0x00000000000479c3 */ /* 0x000e300000002500 */
[----:B------:R-:W2:Y:S01]  /*0080*/  S2UR UR5, SR_CTAID.Y ;  /* 0x00000000000579c3 */ /* 0x000ea20000002600 */
[----:B-1----:R-:W-:-:S07]  /*0090*/  UISETP.GE.AND UP0, UPT, UR18, 0x1, UPT ;  /* 0x000000011200788c */ /* 0x002fce000bf06270 */
[----:B------:R-:W2:Y:S01]  /*00a0*/  LDC R13, c[0x0][0x364] ;  /* 0x0000d900ff0d7b82 */ /* 0x000ea20000000800 */
[----:B0-----:R-:W-:Y:S02]  /*00b0*/  IMAD R0, R0, UR4, R3 ;  /* 0x0000000400007c24 */ /* 0x001fe4000f8e0203 */
[----:B--2---:R-:W-:Y:S01]  /*00c0*/  IMAD R13, R13, UR5, R2 ;  /* 0x000000050d0d7c24 */ /* 0x004fe2000f8e0202 */
[----:B---3--:R-:W-:Y:S06]  /*00d0*/  BRA.U !UP0, `(.L_x_5) ;  /* 0x0000000908647547 */ /* 0x008fec000b800000 */
[----:B------:R-:W-:Y:S02]  /*00e0*/  UISETP.GE.U32.AND UP1, UPT, UR18, 0x8, UPT ;  /* 0x000000081200788c */ /* 0x000fe4000bf26070 */
[----:B------:R-:W-:Y:S01]  /*00f0*/  IMAD R5, R13, UR18, RZ ;  /* 0x000000120d057c24 */ /* 0x000fe2000f8e02ff */
[----:B------:R-:W-:Y:S01]  /*0100*/  ULOP3.LUT UR19, UR18, 0x7, URZ, 0xc0, !UPT ;  /* 0x0000000712137892 */ /* 0x000fe2000f8ec0ff */
[----:B------:R-:W-:Y:S01]  /*0110*/  MOV R12, RZ ;  /* 0x000000ff000c7202 */ /* 0x000fe20000000f00 */
[----:B------:R-:W-:Y:S02]  /*0120*/  UMOV UR4, URZ ;  /* 0x000000ff00047c82 */ /* 0x000fe40008000000 */
[----:B------:R-:W-:Y:S02]  /*0130*/  UISETP.NE.AND UP0, UPT, UR19, URZ, UPT ;  /* 0x000000ff1300728c */ /* 0x000fe4000bf05270 */
[----:B------:R-:W-:Y:S09]  /*0140*/  BRA.U !UP1, `(.L_x_6) ;  /* 0x0000000509087547 */ /* 0x000ff2000b800000 */
[----:B------:R-:W0:Y:S01]  /*0150*/  LDCU.128 UR20, c[0x0][0x380] ;  /* 0x00007000ff1477ac */ /* 0x000e220008000c00 */
[----:B------:R-:W-:Y:S02]  /*0160*/  MOV R12, RZ ;  /* 0x000000ff000c7202 */ /* 0x000fe40000000f00 */
[----:B------:R-:W-:Y:S01]  /*0170*/  MOV R14, R0 ;  /* 0x00000000000e7202 */ /* 0x000fe20000000f00 */
[----:B------:R-:W-:-:S04]  /*0180*/  ULOP3.LUT UR4, UR18, 0x7ffffff8, URZ, 0xc0, !UPT ;  /* 0x7ffffff812047892 */ /* 0x000fc8000f8ec0ff */
[----:B------:R-:W-:Y:S01]  /*0190*/  UIADD3 UR5, UPT, UPT, -UR4, URZ, URZ ;  /* 0x000000ff04057290 */ /* 0x000fe2000fffe1ff */
[----:B0-----:R-:W-:Y:S01]  /*01a0*/  MOV R2, UR20 ;  /* 0x0000001400027c02 */ /* 0x001fe20008000f00 */
[----:B------:R-:W-:Y:S01]  /*01b0*/  UIMAD.WIDE.U32 UR6, UR18, 0xc, UR22 ;  /* 0x0000000c120678a5 */ /* 0x000fe2000f8e0016 */
[----:B------:R-:W-:Y:S01]  /*01c0*/  MOV R3, UR21 ;  /* 0x0000001500037c02 */ /* 0x000fe20008000f00 */
[----:B------:R-:W-:Y:S02]  /*01d0*/  UIMAD.WIDE.U32 UR8, UR18, 0x10, UR22 ;  /* 0x00000010120878a5 */ /* 0x000fe4000f8e0016 */
[----:B------:R-:W-:Y:S01]  /*01e0*/  UIMAD.WIDE.U32 UR10, UR18, 0x14, UR22 ;  /* 0x00000014120a78a5 */ /* 0x000fe2000f8e0016 */
[----:B------:R-:W-:Y:S01]  /*01f0*/  IMAD.WIDE.U32 R2, R5, 0x4, R2 ;  /* 0x0000000405027825 */ /* 0x000fe200078e0002 */
[----:B------:R-:W-:Y:S02]  /*0200*/  UIMAD.WIDE.U32 UR12, UR18, 0x18, UR22 ;  /* 0x00000018120c78a5 */ /* 0x000fe4000f8e0016 */
[----:B------:R-:W-:Y:S01]  /*0210*/  UIMAD.WIDE.U32 UR14, UR18, 0x1c, UR22 ;  /* 0x0000001c120e78a5 */ /* 0x000fe2000f8e0016 */
[----:B------:R-:W-:-:S04]  /*0220*/  IADD3 R2, P0, PT, R2, 0x10, RZ ;  /* 0x0000001002027810 */ /* 0x000fc80007f1e0ff */
[----:B------:R-:W-:-:S09]  /*0230*/  IADD3.X R3, PT, PT, RZ, R3, RZ, P0, !PT ;  /* 0x00000003ff037210 */ /* 0x000fd200007fe4ff */
.L_x_7:
[----:B------:R-:W-:Y:S01]  /*0240*/  HFMA2 R23, -RZ, RZ, 0, 2.384185791015625e-07 ;  /* 0x00000004ff177431 */ /* 0x000fe200000001ff */
[----:B------:R-:W-:Y:S01]  /*0250*/  UIMAD.WIDE.U32 UR24, UR18, 0x4, UR22 ;  /* 0x00000004121878a5 */ /* 0x000fe2000f8e0016 */
[----:B------:R-:W2:Y:S01]  /*0260*/  LDG.E R21, desc[UR16][R2.64+-0x10] ;  /* 0xfffff01002157981 */ /* 0x000ea2000c1e1900 */
[----:B------:R-:W-:Y:S01]  /*0270*/  UIMAD.WIDE.U32 UR20, UR18, 0x8, UR22 ;  /* 0x00000008121478a5 */ /* 0x000fe2000f8e0016 */
[----:B------:R-:W-:Y:S01]  /*0280*/  HFMA2 R5, -RZ, RZ, 0, 2.384185791015625e-07 ;  /* 0x00000004ff057431 */ /* 0x000fe200000001ff */
[----:B------:R-:W-:Y:S01]  /*0290*/  MOV R11, 0x4 ;  /* 0x00000004000b7802 */ /* 0x000fe20000000f00 */
[----:B------:R-:W3:Y:S01]  /*02a0*/  LDG.E R19, desc[UR16][R2.64+-0xc] ;  /* 0xfffff41002137981 */ /* 0x000ee2000c1e1900 */
[----:B------:R-:W-:Y:S02]  /*02b0*/  MOV R8, UR24 ;  /* 0x0000001800087c02 */ /* 0x000fe40008000f00 */
[----:B------:R-:W-:Y:S01]  /*02c0*/  MOV R9, UR25 ;  /* 0x0000001900097c02 */ /* 0x000fe20008000f00 */
[C---:B------:R-:W-:Y:S01]  /*02d0*/  IMAD.WIDE R22, R14.reuse, R23, UR22 ;  /* 0x000000160e167e25 */ /* 0x040fe2000f8e0217 */
[----:B------:R-:W-:Y:S01]  /*02e0*/  MOV R24, UR20 ;  /* 0x0000001400187c02 */ /* 0x000fe20008000f00 */
[----:B------:R-:W4:Y:S01]  /*02f0*/  LDG.E R17, desc[UR16][R2.64+-0x8] ;  /* 0xfffff81002117981 */ /* 0x000f22000c1e1900 */
[----:B------:R-:W-:Y:S01]  /*0300*/  MOV R25, UR21 ;  /* 0x0000001500197c02 */ /* 0x000fe20008000f00 */
[----:B------:R-:W-:-:S02]  /*0310*/  IMAD.WIDE R8, R14, 0x4, R8 ;  /* 0x000000040e087825 */ /* 0x000fc400078e0208 */
[----:B------:R-:W2:Y:S02]  /*0320*/  LDG.E R22, desc[UR16][R22.64] ;  /* 0x0000001016167981 */ /* 0x000ea4000c1e1900 */
[C---:B------:R-:W-:Y:S02]  /*0330*/  IMAD.WIDE R24, R14.reuse, 0x4, R24 ;  /* 0x000000040e187825 */ /* 0x040fe400078e0218 */
[----:B------:R0:W3:Y:S02]  /*0340*/  LDG.E R20, desc[UR16][R8.64] ;  /* 0x0000001008147981 */ /* 0x0000e4000c1e1900 */
[C---:B------:R-:W-:Y:S01]  /*0350*/  IMAD.WIDE R10, R14.reuse, R11, UR6 ;  /* 0x000000060e0a7e25 */ /* 0x040fe2000f8e020b */
[----:B------:R-:W-:Y:S01]  /*0360*/  MOV R7, 0x4 ;  /* 0x0000000400077802 */ /* 0x000fe20000000f00 */
[----:B------:R-:W4:Y:S02]  /*0370*/  LDG.E R18, desc[UR16][R24.64] ;  /* 0x0000001018127981 */ /* 0x000f24000c1e1900 */
[----:B------:R-:W-:-:S02]  /*0380*/  IMAD.WIDE R4, R14, R5, UR8 ;  /* 0x000000080e047e25 */ /* 0x000fc4000f8e0205 */
[----:B------:R1:W5:Y:S02]  /*0390*/  LDG.E R16, desc[UR16][R10.64] ;  /* 0x000000100a107981 */ /* 0x000364000c1e1900 */
[----:B0-----:R-:W-:Y:S02]  /*03a0*/  HFMA2 R9, -RZ, RZ, 0, 2.384185791015625e-07 ;  /* 0x00000004ff097431 */ /* 0x001fe400000001ff */
[----:B------:R-:W5:Y:S01]  /*03b0*/  LDG.E R15, desc[UR16][R2.64+-0x4] ;  /* 0xfffffc10020f7981 */ /* 0x000f62000c1e1900 */
[C---:B------:R-:W-:Y:S01]  /*03c0*/  IMAD.WIDE R6, R14.reuse, R7, UR10 ;  /* 0x0000000a0e067e25 */ /* 0x040fe2000f8e0207 */
[----:B------:R-:W-:Y:S02]  /*03d0*/  MOV R27, 0x4 ;  /* 0x00000004001b7802 */ /* 0x000fe40000000f00 */
[----:B------:R0:W5:Y:S04]  /*03e0*/  LDG.E R4, desc[UR16][R4.64] ;  /* 0x0000001004047981 */ /* 0x000168000c1e1900 */
[----:B------:R-:W5:Y:S01]  /*03f0*/  LDG.E R23, desc[UR16][R2.64] ;  /* 0x0000001002177981 */ /* 0x000f62000c1e1900 */
[----:B------:R-:W-:-:S03]  /*0400*/  IMAD.WIDE R8, R14, R9, UR12 ;  /* 0x0000000c0e087e25 */ /* 0x000fc6000f8e0209 */
[----:B------:R-:W5:Y:S01]  /*0410*/  LDG.E R7, desc[UR16][R6.64] ;  /* 0x0000001006077981 */ /* 0x000f62000c1e1900 */
[----:B-1----:R-:W-:-:S03]  /*0420*/  IMAD.WIDE R10, R14, R27, UR14 ;  /* 0x0000000e0e0a7e25 */ /* 0x002fc6000f8e021b */
[----:B------:R-:W5:Y:S04]  /*0430*/  LDG.E R24, desc[UR16][R2.64+0x4] ;  /* 0x0000041002187981 */ /* 0x000f68000c1e1900 */
[----:B------:R-:W5:Y:S04]  /*0440*/  LDG.E R8, desc[UR16][R8.64] ;  /* 0x0000001008087981 */ /* 0x000f68000c1e1900 */
[----:B------:R-:W5:Y:S04]  /*0450*/  LDG.E R25, desc[UR16][R2.64+0x8] ;  /* 0x0000081002197981 */ /* 0x000f68000c1e1900 */
[----:B------:R-:W5:Y:S04]  /*0460*/  LDG.E R10, desc[UR16][R10.64] ;  /* 0x000000100a0a7981 */ /* 0x000f68000c1e1900 */
[----:B------:R1:W5:Y:S01]  /*0470*/  LDG.E R27, desc[UR16][R2.64+0xc] ;  /* 0x00000c10021b7981 */ /* 0x000362000c1e1900 */
[----:B------:R-:W-:-:S04]  /*0480*/  UIADD3 UR5, UPT, UPT, UR5, 0x8, URZ ;  /* 0x0000000805057890 */ /* 0x000fc8000fffe0ff */
[----:B------:R-:W-:Y:S01]  /*0490*/  UISETP.NE.AND UP1, UPT, UR5, URZ, UPT ;  /* 0x000000ff0500728c */ /* 0x000fe2000bf25270 */
[----:B0-----:R-:W-:Y:S02]  /*04a0*/  MOV R5, UR18 ;  /* 0x0000001200057c02 */ /* 0x001fe40008000f00 */
[----:B-1----:R-:W-:-:S03]  /*04b0*/  IADD3 R2, P0, PT, R2, 0x20, RZ ;  /* 0x0000002002027810 */ /* 0x002fc60007f1e0ff */
[----:B------:R-:W-:Y:S01]  /*04c0*/  IMAD R14, R5, 0x8, R14 ;  /* 0x00000008050e7824 */ /* 0x000fe200078e020e */
[----:B------:R-:W-:Y:S01]  /*04d0*/  IADD3.X R3, PT, PT, RZ, R3, RZ, P0, !PT ;  /* 0x00000003ff037210 */ /* 0x000fe200007fe4ff */
[----:B--2---:R-:W-:-:S04]  /*04e0*/  FFMA R22, R21, R22, R12 ;  /* 0x0000001615167223 */ /* 0x004fc8000000000c */
[----:B---3--:R-:W-:-:S04]  /*04f0*/  FFMA R20, R19, R20, R22 ;  /* 0x0000001413147223 */ /* 0x008fc80000000016 */
[----:B----4-:R-:W-:-:S04]  /*0500*/  FFMA R18, R17, R18, R20 ;  /* 0x0000001211127223 */ /* 0x010fc80000000014 */
[----:B-----5:R-:W-:-:S04]  /*0510*/  FFMA R16, R15, R16, R18 ;  /* 0x000000100f107223 */ /* 0x020fc80000000012 */
[----:B------:R-:W-:-:S04]  /*0520*/  FFMA R23, R23, R4, R16 ;  /* 0x0000000417177223 */ /* 0x000fc80000000010 */
[----:B------:R-:W-:-:S04]  /*0530*/  FFMA R24, R24, R7, R23 ;  /* 0x0000000718187223 */ /* 0x000fc80000000017 */
[----:B------:R-:W-:-:S04]  /*0540*/  FFMA R8, R25, R8, R24 ;  /* 0x0000000819087223 */ /* 0x000fc80000000018 */
[----:B------:R-:W-:Y:S01]  /*0550*/  FFMA R12, R27, R10, R8 ;  /* 0x0000000a1b0c7223 */ /* 0x000fe20000000008 */
[----:B------:R-:W-:Y:S06]  /*0560*/  BRA.U UP1, `(.L_x_7) ;  /* 0xfffffffd01347547 */ /* 0x000fec000b83ffff */
.L_x_6:
[----:B------:R-:W-:Y:S05]  /*0570*/  BRA.U !UP0, `(.L_x_5) ;  /* 0x00000005083c7547 */ /* 0x000fea000b800000 */
[----:B------:R-:W-:Y:S01]  /*0580*/  UISETP.GE.U32.AND UP0, UPT, UR19, 0x4, UPT ;  /* 0x000000041300788c */ /* 0x000fe2000bf06070 */
[----:B------:R-:W-:Y:S01]  /*0590*/  IMAD R2, R13, UR18, RZ ;  /* 0x000000120d027c24 */ /* 0x000fe2000f8e02ff */
[----:B------:R-:W-:-:S04]  /*05a0*/  ULOP3.LUT UR5, UR18, 0x3, URZ, 0xc0, !UPT ;  /* 0x0000000312057892 */ /* 0x000fc8000f8ec0ff */
[----:B------:R-:W-:-:S03]  /*05b0*/  UISETP.NE.AND UP1, UPT, UR5, URZ, UPT ;  /* 0x000000ff0500728c */ /* 0x000fc6000bf25270 */
[----:B------:R-:W-:Y:S08]  /*05c0*/  BRA.U !UP0, `(.L_x_8) ;  /* 0x00000001087c7547 */ /* 0x000ff0000b800000 */
[----:B------:R-:W0:Y:S01]  /*05d0*/  LDC.64 R6, c[0x0][0x388] ;  /* 0x0000e200ff067b82 */ /* 0x000e220000000a00 */
[----:B------:R-:W1:Y:S01]  /*05e0*/  LDCU.64 UR6, c[0x0][0x380] ;  /* 0x00007000ff0677ac */ /* 0x000e620008000a00 */
[----:B------:R-:W-:Y:S02]  /*05f0*/  MOV R5, UR4 ;  /* 0x0000000400057c02 */ /* 0x000fe40008000f00 */
[C---:B------:R-:W-:Y:S02]  /*0600*/  IADD3 R3, PT, PT, R2.reuse, UR4, RZ ;  /* 0x0000000402037c10 */ /* 0x040fe4000fffe0ff */
[----:B------:R-:W-:Y:S01]  /*0610*/  MOV R11, UR18 ;  /* 0x00000012000b7c02 */ /* 0x000fe20008000f00 */
[----:B------:R-:W-:Y:S01]  /*0620*/  IMAD R5, R5, UR18, R0 ;  /* 0x0000001205057c24 */ /* 0x000fe2000f8e0200 */
[----:B------:R-:W2:Y:S01]  /*0630*/  LDC.64 R8, c[0x0][0x380] ;  /* 0x0000e000ff087b82 */ /* 0x000ea20000000a00 */
[----:B------:R-:W-:Y:S02]  /*0640*/  IADD3 R14, P0, PT, R2, UR4, RZ ;  /* 0x00000004020e7c10 */ /* 0x000fe4000ff1e0ff */
[----:B------:R-:W-:Y:S01]  /*0650*/  MOV R15, UR18 ;  /* 0x00000012000f7c02 */ /* 0x000fe20008000f00 */
[----:B0-----:R-:W-:-:S04]  /*0660*/  IMAD.WIDE R6, R5, 0x4, R6 ;  /* 0x0000000405067825 */ /* 0x001fc800078e0206 */
[----:B------:R-:W-:Y:S01]  /*0670*/  IMAD.WIDE.U32 R10, R11, 0x4, R6 ;  /* 0x000000040b0a7825 */ /* 0x000fe200078e0006 */
[----:B------:R-:W-:Y:S01]  /*0680*/  MOV R17, UR18 ;  /* 0x0000001200117c02 */ /* 0x000fe20008000f00 */
[----:B------:R-:W3:Y:S02]  /*0690*/  LDG.E R6, desc[UR16][R6.64] ;  /* 0x0000001006067981 */ /* 0x000ee4000c1e1900 */
[----:B--2---:R-:W-:Y:S01]  /*06a0*/  IMAD.WIDE.U32 R8, R3, 0x4, R8 ;  /* 0x0000000403087825 */ /* 0x004fe200078e0008 */
[----:B------:R-:W-:Y:S02]  /*06b0*/  IADD3.X R3, PT, PT, RZ, RZ, RZ, P0, !PT ;  /* 0x000000ffff037210 */ /* 0x000fe400007fe4ff */
[----:B-1----:R-:W-:-:S03]  /*06c0*/  LEA R4, P0, R14, UR6, 0x2 ;  /* 0x000000060e047c11 */ /* 0x002fc6000f8010ff */
[----:B------:R-:W3:Y:S01]  /*06d0*/  LDG.E R9, desc[UR16][R8.64] ;  /* 0x0000001008097981 */ /* 0x000ee2000c1e1900 */
[----:B------:R-:W-:Y:S01]  /*06e0*/  LEA.HI.X R5, R14, UR7, R3, 0x2, P0 ;  /* 0x000000070e057c11 */ /* 0x000fe200080f1403 */
[----:B------:R-:W-:Y:S02]  /*06f0*/  IMAD.WIDE.U32 R14, R15, 0x4, R10 ;  /* 0x000000040f0e7825 */ /* 0x000fe400078e000a */
[----:B------:R-:W2:Y:S04]  /*0700*/  LDG.E R3, desc[UR16][R10.64] ;  /* 0x000000100a037981 */ /* 0x000ea8000c1e1900 */
[----:B------:R-:W2:Y:S01]  /*0710*/  LDG.E R18, desc[UR16][R4.64+0x4] ;  /* 0x0000041004127981 */ /* 0x000ea2000c1e1900 */
[----:B------:R-:W-:-:S03]  /*0720*/  IMAD.WIDE.U32 R16, R17, 0x4, R14 ;  /* 0x0000000411107825 */ /* 0x000fc600078e000e */
[----:B------:R-:W4:Y:S04]  /*0730*/  LDG.E R19, desc[UR16][R14.64] ;  /* 0x000000100e137981 */ /* 0x000f28000c1e1900 */
[----:B------:R-:W4:Y:S04]  /*0740*/  LDG.E R20, desc[UR16][R4.64+0x8] ;  /* 0x0000081004147981 */ /* 0x000f28000c1e1900 */
[----:B------:R-:W5:Y:S04]  /*0750*/  LDG.E R22, desc[UR16][R4.64+0xc] ;  /* 0x00000c1004167981 */ /* 0x000f68000c1e1900 */
[----:B------:R-:W5:Y:S01]  /*0760*/  LDG.E R16, desc[UR16][R16.64] ;  /* 0x0000001010107981 */ /* 0x000f62000c1e1900 */
[----:B------:R-:W-:Y:S01]  /*0770*/  UIADD3 UR4, UPT, UPT, UR4, 0x4, URZ ;  /* 0x0000000404047890 */ /* 0x000fe2000fffe0ff */
[----:B---3--:R-:W-:-:S04]  /*0780*/  FFMA R9, R9, R6, R12 ;  /* 0x0000000609097223 */ /* 0x008fc8000000000c */
[----:B--2---:R-:W-:-:S04]  /*0790*/  FFMA R3, R18, R3, R9 ;  /* 0x0000000312037223 */ /* 0x004fc80000000009 */
[----:B----4-:R-:W-:-:S04]  /*07a0*/  FFMA R3, R20, R19, R3 ;  /* 0x0000001314037223 */ /* 0x010fc80000000003 */
[----:B-----5:R-:W-:-:S07]  /*07b0*/  FFMA R12, R22, R16, R3 ;  /* 0x00000010160c7223 */ /* 0x020fce0000000003 */
.L_x_8:
[----:B------:R-:W-:Y:S05]  /*07c0*/  BRA.U !UP1, `(.L_x_5) ;  /* 0x0000000109a87547 */ /* 0x000fea000b800000 */
[----:B------:R-:W-:Y:S01]  /*07d0*/  UISETP.NE.AND UP0, UPT, UR5, 0x1, UPT ;  /* 0x000000010500788c */ /* 0x000fe2000bf05270 */
[----:B------:R-:W-:Y:S01]  /*07e0*/  IMAD.U32 R9, RZ, RZ, UR4 ;  /* 0x00000004ff097e24 */ /* 0x000fe2000f8e00ff */
[----:B------:R-:W-:Y:S02]  /*07f0*/  ULOP3.LUT UR5, UR18, 0x1, URZ, 0xc0, !UPT ;  /* 0x0000000112057892 */ /* 0x000fe4000f8ec0ff */
[----:B------:R-:W-:Y:S02]  /*0800*/  MOV R17, UR18 ;  /* 0x0000001200117c02 */ /* 0x000fe40008000f00 */
[----:B------:R-:W-:Y:S01]  /*0810*/  UISETP.NE.U32.AND UP1, UPT, UR5, 0x1, UPT ;  /* 0x000000010500788c */ /* 0x000fe2000bf25070 */
[----:B------:R-:W-:-:S04]  /*0820*/  PLOP3.LUT P1, PT, PT, PT, UP0, 0x80, 0x8 ;  /* 0x000000000008781c */ /* 0x000fc80003f2f008 */
[----:B------:R-:W0:Y:S01]  /*0830*/  @UP0 LDCU.128 UR8, c[0x0][0x380] ;  /* 0x00007000ff0807ac */ /* 0x000e220008000c00 */
[----:B------:R-:W-:Y:S01]  /*0840*/  PLOP3.LUT P0, PT, PT, PT, UP1, 0x80, 0x8 ;  /* 0x000000000008781c */ /* 0x000fe20003f0f018 */
[----:B------:R-:W1:Y:S04]  /*0850*/  @UP0 LDCU.64 UR6, c[0x0][0x380] ;  /* 0x00007000ff0607ac */ /* 0x000e680008000a00 */
[----:B------:R-:W2:Y:S03]  /*0860*/  @!UP1 LDCU.128 UR12, c[0x0][0x380] ;  /* 0x00007000ff0c97ac */ /* 0x000ea60008000c00 */
[C---:B------:R-:W-:Y:S02]  /*0870*/  @P1 IADD3 R3, PT, PT, R2.reuse, UR4, RZ ;  /* 0x0000000402031c10 */ /* 0x040fe4000fffe0ff */
[----:B------:R-:W-:Y:S01]  /*0880*/  @P1 IADD3 R5, P2, PT, R2, UR4, RZ ;  /* 0x0000000402051c10 */ /* 0x000fe2000ff5e0ff */
[----:B------:R-:W-:-:S03]  /*0890*/  @UP0 UIADD3 UR4, UPT, UPT, UR4, 0x2, URZ ;  /* 0x0000000204040890 */ /* 0x000fc6000fffe0ff */
[----:B------:R-:W-:Y:S02]  /*08a0*/  @P1 IADD3.X R8, PT, PT, RZ, RZ, RZ, P2, !PT ;  /* 0x000000ffff081210 */ /* 0x000fe400017fe4ff */
[----:B0-----:R-:W-:Y:S02]  /*08b0*/  MOV R14, UR8 ;  /* 0x00000008000e7c02 */ /* 0x001fe40008000f00 */
[----:B------:R-:W-:Y:S02]  /*08c0*/  MOV R15, UR9 ;  /* 0x00000009000f7c02 */ /* 0x000fe40008000f00 */
[----:B------:R-:W-:Y:S02]  /*08d0*/  MOV R6, UR10 ;  /* 0x0000000a00067c02 */ /* 0x000fe40008000f00 */
[----:B------:R-:W-:Y:S01]  /*08e0*/  MOV R7, UR11 ;  /* 0x0000000b00077c02 */ /* 0x000fe20008000f00 */
[----:B------:R-:W-:Y:S01]  /*08f0*/  @P1 IMAD.WIDE.U32 R14, R3, 0x4, R14 ;  /* 0x00000004030e1825 */ /* 0x000fe200078e000e */
[----:B-1----:R-:W-:-:S03]  /*0900*/  @P1 LEA R4, P2, R5, UR6, 0x2 ;  /* 0x0000000605041c11 */ /* 0x002fc6000f8410ff */
[----:B------:R-:W-:Y:S01]  /*0910*/  @P1 IMAD R3, R9, UR18, R0 ;  /* 0x0000001209031c24 */ /* 0x000fe2000f8e0200 */
[----:B------:R-:W-:-:S03]  /*0920*/  MOV R21, UR4 ;  /* 0x0000000400157c02 */ /* 0x000fc60008000f00 */
[----:B------:R-:W-:Y:S01]  /*0930*/  @P1 IMAD.WIDE R6, R3, 0x4, R6 ;  /* 0x0000000403061825 */ /* 0x000fe200078e0206 */
[----:B------:R-:W-:Y:S01]  /*0940*/  @P1 LEA.HI.X R5, R5, UR7, R8, 0x2, P2 ;  /* 0x0000000705051c11 */ /* 0x000fe200090f1408 */
[----:B------:R-:W3:Y:S01]  /*0950*/  @P1 LDG.E R3, desc[UR16][R14.64] ;  /* 0x000000100e031981 */ /* 0x000ee2000c1e1900 */
[----:B--2---:R-:W-:Y:S01]  /*0960*/  MOV R8, UR12 ;  /* 0x0000000c00087c02 */ /* 0x004fe20008000f00 */
[----:B------:R-:W-:Y:S01]  /*0970*/  @!P0 IMAD R21, R21, UR18, R0 ;  /* 0x0000001215158c24 */ /* 0x000fe2000f8e0200 */
[----:B------:R-:W-:Y:S01]  /*0980*/  MOV R9, UR13 ;  /* 0x0000000d00097c02 */ /* 0x000fe20008000f00 */
[----:B------:R-:W-:Y:S01]  /*0990*/  @P1 IMAD.WIDE.U32 R16, R17, 0x4, R6 ;  /* 0x0000000411101825 */ /* 0x000fe200078e0006 */
[----:B------:R-:W-:Y:S01]  /*09a0*/  @!P0 IADD3 R19, PT, PT, R2, UR4, RZ ;  /* 0x0000000402138c10 */ /* 0x000fe2000fffe0ff */
[----:B------:R-:W3:Y:S01]  /*09b0*/  @P1 LDG.E R6, desc[UR16][R6.64] ;  /* 0x0000001006061981 */ /* 0x000ee2000c1e1900 */
[----:B------:R-:W-:Y:S02]  /*09c0*/  MOV R10, UR14 ;  /* 0x0000000e000a7c02 */ /* 0x000fe40008000f00 */
[----:B------:R-:W-:Y:S01]  /*09d0*/  MOV R11, UR15 ;  /* 0x0000000f000b7c02 */ /* 0x000fe20008000f00 */
[----:B------:R-:W-:Y:S01]  /*09e0*/  @!P0 IMAD.WIDE.U32 R8, R19, 0x4, R8 ;  /* 0x0000000413088825 */ /* 0x000fe200078e0008 */
[----:B------:R-:W2:Y:S03]  /*09f0*/  @P1 LDG.E R16, desc[UR16][R16.64] ;  /* 0x0000001010101981 */ /* 0x000ea6000c1e1900 */
[----:B------:R-:W-:Y:S01]  /*0a00*/  @!P0 IMAD.WIDE R10, R21, 0x4, R10 ;  /* 0x00000004150a8825 */ /* 0x000fe200078e020a */
[----:B------:R-:W2:Y:S04]  /*0a10*/  @P1 LDG.E R4, desc[UR16][R4.64+0x4] ;  /* 0x0000041004041981 */ /* 0x000ea8000c1e1900 */
[----:B------:R-:W4:Y:S04]  /*0a20*/  @!P0 LDG.E R9, desc[UR16][R8.64] ;  /* 0x0000001008098981 */ /* 0x000f28000c1e1900 */
[----:B------:R-:W4:Y:S01]  /*0a30*/  @!P0 LDG.E R10, desc[UR16][R10.64] ;  /* 0x000000100a0a8981 */ /* 0x000f22000c1e1900 */
[----:B---3--:R-:W-:-:S04]  /*0a40*/  @P1 FFMA R3, R3, R6, R12 ;  /* 0x0000000603031223 */ /* 0x008fc8000000000c */
[----:B--2---:R-:W-:-:S04]  /*0a50*/  @P1 FFMA R12, R4, R16, R3 ;  /* 0x00000010040c1223 */ /* 0x004fc80000000003 */
[----:B----4-:R-:W-:-:S07]  /*0a60*/  @!P0 FFMA R12, R9, R10, R12 ;  /* 0x0000000a090c8223 */ /* 0x010fce000000000c */
.L_x_5:
[----:B------:R-:W0:Y:S01]  /*0a70*/  LDC.64 R2, c[0x0][0x390] ;  /* 0x0000e400ff027b82 */ /* 0x000e220000000a00 */
[----:B------:R-:W1:Y:S01]  /*0a80*/  LDCU UR4, c[0x0][0x39c] ;  /* 0x00007380ff0477ac */ /* 0x000e620008000800 */
[----:B------:R-:W2:Y:S01]  /*0a90*/  LDCU UR5, c[0x0][0x3a4] ;  /* 0x00007480ff0577ac */ /* 0x000ea20008000800 */
[----:B-1----:R-:W-:Y:S01]  /*0aa0*/  IMAD R13, R13, UR4, R0 ;  /* 0x000000040d0d7c24 */ /* 0x002fe2000f8e0200 */
[----:B------:R-:W1:Y:S03]  /*0ab0*/  LDCU UR4, c[0x0][0x3a8] ;  /* 0x00007500ff0477ac */ /* 0x000e660008000800 */
[----:B0-----:R-:W-:-:S05]  /*0ac0*/  IMAD.WIDE R2, R13, 0x4, R2 ;  /* 0x000000040d027825 */ /* 0x001fca00078e0202 */
[----:B------:R-:W1:Y:S02]  /*0ad0*/  LDG.E R0, desc[UR16][R2.64] ;  /* 0x0000001002007981 */ /* 0x000e64000c1e1900 */
[----:B-1----:R-:W-:-:S04]  /*0ae0*/  FMUL R5, R0, UR4 ;  /* 0x0000000400057c20 */ /* 0x002fc80008400000 */
[----:B--2---:R-:W-:-:S05]  /*0af0*/  FFMA R5, R12, UR5, R5 ;  /* 0x000000050c057c23 */ /* 0x004fca0008000005 */
[----:B------:R-:W-:Y:S01]  /*0b00*/  STG.E desc[UR16][R2.64], R5 ;  /* 0x0000000502007986 */ /* 0x000fe2000c101910 */
[----:B------:R-:W-:Y:S05]  /*0b10*/  EXIT ;  /* 0x000000000000794d */ /* 0x000fea0003800000 */
.L_x_9:
        /* <DEDUP_REMOVED lines=14> */
.L_x_11:


//--------------------- .nv.shared._Z19sgemm_gpu_kernel_v2PKfS0_Pfiiiff --------------------------
	.section	.nv.shared._Z19sgemm_gpu_kernel_v2PKfS0_Pfiiiff,"aw",@nobits
	.sectionflags	@""
	.align	4
.nv.shared._Z19sgemm_gpu_kernel_v2PKfS0_Pfiiiff:
	.zero		3072


//--------------------- .nv.shared.reserved.0     --------------------------
	.section	.nv.shared.reserved.0,"aw",@nobits
	.weak		__nv_reservedSMEM_offset_0_alias
	.size		__nv_reservedSMEM_offset_0_alias, 0, 64
	.other		__nv_reservedSMEM_offset_0_alias,@"STO_CUDA_RESERVED_SHARED STV_DEFAULT"
__nv_reservedSMEM_offset_0_alias:
	.zero		0
	.zero		64


//--------------------- .nv.constant0._Z19sgemm_gpu_kernel_v2PKfS0_Pfiiiff --------------------------
	.section	.nv.constant0._Z19sgemm_gpu_kernel_v2PKfS0_Pfiiiff,"a",@progbits
	.sectionflags	@""
	.align	4
.nv.constant0._Z19sgemm_gpu_kernel_v2PKfS0_Pfiiiff:
	.zero		940


//--------------------- .nv.constant0._Z16sgemm_gpu_kernelPKfS0_Pfiiiff --------------------------
	.section	.nv.constant0._Z16sgemm_gpu_kernelPKfS0_Pfiiiff,"a",@progbits
	.sectionflags	@""
	.align	4
.nv.constant0._Z16sgemm_gpu_kernelPKfS0_Pfiiiff:
	.zero		940


//--------------------- SYMBOLS --------------------------

	.type		.nv.reservedSmem.offset0,@object
	.size		.nv.reservedSmem.offset0,0x4
	.type		.nv.reservedSmem.cap,@object
	.size		.nv.reservedSmem.cap,0x4
